//
// Generated by NVIDIA NVVM Compiler
//
// Compiler Build ID: CL-36424714
// Cuda compilation tools, release 13.0, V13.0.88
// Based on NVVM 20.0.0
//

.version 9.0
.target sm_100
.address_size 64

	// .globl	_Z18readColumnStoreRowPfPKfi
.global .align 1 .b8 _ZN34_INTERNAL_e05b5870_4_k_cu_a67af57b4cuda3std3__45__cpo5beginE[1];
.global .align 1 .b8 _ZN34_INTERNAL_e05b5870_4_k_cu_a67af57b4cuda3std3__45__cpo3endE[1];
.global .align 1 .b8 _ZN34_INTERNAL_e05b5870_4_k_cu_a67af57b4cuda3std3__45__cpo6cbeginE[1];
.global .align 1 .b8 _ZN34_INTERNAL_e05b5870_4_k_cu_a67af57b4cuda3std3__45__cpo4cendE[1];
.global .align 1 .b8 _ZN34_INTERNAL_e05b5870_4_k_cu_a67af57b4cuda3std3__45__cpo6rbeginE[1];
.global .align 1 .b8 _ZN34_INTERNAL_e05b5870_4_k_cu_a67af57b4cuda3std3__45__cpo4rendE[1];
.global .align 1 .b8 _ZN34_INTERNAL_e05b5870_4_k_cu_a67af57b4cuda3std3__45__cpo7crbeginE[1];
.global .align 1 .b8 _ZN34_INTERNAL_e05b5870_4_k_cu_a67af57b4cuda3std3__45__cpo5crendE[1];
.global .align 1 .b8 _ZN34_INTERNAL_e05b5870_4_k_cu_a67af57b4cuda3std3__436_GLOBAL__N__e05b5870_4_k_cu_a67af57b6ignoreE[1];
.global .align 1 .b8 _ZN34_INTERNAL_e05b5870_4_k_cu_a67af57b4cuda3std3__419piecewise_constructE[1];
.global .align 1 .b8 _ZN34_INTERNAL_e05b5870_4_k_cu_a67af57b4cuda3std3__48in_placeE[1];
.global .align 1 .b8 _ZN34_INTERNAL_e05b5870_4_k_cu_a67af57b4cuda3std3__420unreachable_sentinelE[1];
.global .align 1 .b8 _ZN34_INTERNAL_e05b5870_4_k_cu_a67af57b4cuda3std3__47nulloptE[1];
.global .align 1 .b8 _ZN34_INTERNAL_e05b5870_4_k_cu_a67af57b4cuda3std3__48unexpectE[1];
.global .align 1 .b8 _ZN34_INTERNAL_e05b5870_4_k_cu_a67af57b4cuda3std6ranges3__45__cpo4swapE[1];
.global .align 1 .b8 _ZN34_INTERNAL_e05b5870_4_k_cu_a67af57b4cuda3std6ranges3__45__cpo9iter_moveE[1];
.global .align 1 .b8 _ZN34_INTERNAL_e05b5870_4_k_cu_a67af57b4cuda3std6ranges3__45__cpo5beginE[1];
.global .align 1 .b8 _ZN34_INTERNAL_e05b5870_4_k_cu_a67af57b4cuda3std6ranges3__45__cpo3endE[1];
.global .align 1 .b8 _ZN34_INTERNAL_e05b5870_4_k_cu_a67af57b4cuda3std6ranges3__45__cpo6cbeginE[1];
.global .align 1 .b8 _ZN34_INTERNAL_e05b5870_4_k_cu_a67af57b4cuda3std6ranges3__45__cpo4cendE[1];
.global .align 1 .b8 _ZN34_INTERNAL_e05b5870_4_k_cu_a67af57b4cuda3std6ranges3__45__cpo7advanceE[1];
.global .align 1 .b8 _ZN34_INTERNAL_e05b5870_4_k_cu_a67af57b4cuda3std6ranges3__45__cpo9iter_swapE[1];
.global .align 1 .b8 _ZN34_INTERNAL_e05b5870_4_k_cu_a67af57b4cuda3std6ranges3__45__cpo4nextE[1];
.global .align 1 .b8 _ZN34_INTERNAL_e05b5870_4_k_cu_a67af57b4cuda3std6ranges3__45__cpo4prevE[1];
.global .align 1 .b8 _ZN34_INTERNAL_e05b5870_4_k_cu_a67af57b4cuda3std6ranges3__45__cpo4dataE[1];
.global .align 1 .b8 _ZN34_INTERNAL_e05b5870_4_k_cu_a67af57b4cuda3std6ranges3__45__cpo5cdataE[1];
.global .align 1 .b8 _ZN34_INTERNAL_e05b5870_4_k_cu_a67af57b4cuda3std6ranges3__45__cpo4sizeE[1];
.global .align 1 .b8 _ZN34_INTERNAL_e05b5870_4_k_cu_a67af57b4cuda3std6ranges3__45__cpo5ssizeE[1];
.global .align 1 .b8 _ZN34_INTERNAL_e05b5870_4_k_cu_a67af57b4cuda3std6ranges3__45__cpo8distanceE[1];
.global .align 1 .b8 _ZN34_INTERNAL_e05b5870_4_k_cu_a67af57b6thrust24THRUST_300001_SM_1000_NS8cuda_cub3parE[1];
.global .align 1 .b8 _ZN34_INTERNAL_e05b5870_4_k_cu_a67af57b6thrust24THRUST_300001_SM_1000_NS8cuda_cub10par_nosyncE[1];
.global .align 1 .b8 _ZN34_INTERNAL_e05b5870_4_k_cu_a67af57b6thrust24THRUST_300001_SM_1000_NS6system6detail10sequential3seqE[1];
.global .align 1 .b8 _ZN34_INTERNAL_e05b5870_4_k_cu_a67af57b6thrust24THRUST_300001_SM_1000_NS12placeholders2_1E[1];
.global .align 1 .b8 _ZN34_INTERNAL_e05b5870_4_k_cu_a67af57b6thrust24THRUST_300001_SM_1000_NS12placeholders2_2E[1];
.global .align 1 .b8 _ZN34_INTERNAL_e05b5870_4_k_cu_a67af57b6thrust24THRUST_300001_SM_1000_NS12placeholders2_3E[1];
.global .align 1 .b8 _ZN34_INTERNAL_e05b5870_4_k_cu_a67af57b6thrust24THRUST_300001_SM_1000_NS12placeholders2_4E[1];
.global .align 1 .b8 _ZN34_INTERNAL_e05b5870_4_k_cu_a67af57b6thrust24THRUST_300001_SM_1000_NS12placeholders2_5E[1];
.global .align 1 .b8 _ZN34_INTERNAL_e05b5870_4_k_cu_a67af57b6thrust24THRUST_300001_SM_1000_NS12placeholders2_6E[1];
.global .align 1 .b8 _ZN34_INTERNAL_e05b5870_4_k_cu_a67af57b6thrust24THRUST_300001_SM_1000_NS12placeholders2_7E[1];
.global .align 1 .b8 _ZN34_INTERNAL_e05b5870_4_k_cu_a67af57b6thrust24THRUST_300001_SM_1000_NS12placeholders2_8E[1];
.global .align 1 .b8 _ZN34_INTERNAL_e05b5870_4_k_cu_a67af57b6thrust24THRUST_300001_SM_1000_NS12placeholders2_9E[1];
.global .align 1 .b8 _ZN34_INTERNAL_e05b5870_4_k_cu_a67af57b6thrust24THRUST_300001_SM_1000_NS12placeholders3_10E[1];
.global .align 1 .b8 _ZN34_INTERNAL_e05b5870_4_k_cu_a67af57b6thrust24THRUST_300001_SM_1000_NS3seqE[1];

.visible .entry _Z18readColumnStoreRowPfPKfi(
	.param .u64 .ptr .align 1 _Z18readColumnStoreRowPfPKfi_param_0,
	.param .u64 .ptr .align 1 _Z18readColumnStoreRowPfPKfi_param_1,
	.param .u32 _Z18readColumnStoreRowPfPKfi_param_2
)
{
	.reg .pred 	%p<2>;
	.reg .b32 	%r<15>;
	.reg .b32 	%f<2>;
	.reg .b64 	%rd<9>;

	ld.param.u64 	%rd1, [_Z18readColumnStoreRowPfPKfi_param_0];
	ld.param.u64 	%rd2, [_Z18readColumnStoreRowPfPKfi_param_1];
	ld.param.u32 	%r4, [_Z18readColumnStoreRowPfPKfi_param_2];
	mov.u32 	%r5, %ctaid.x;
	mov.u32 	%r6, %ntid.x;
	mov.u32 	%r7, %tid.x;
	mad.lo.s32 	%r1, %r5, %r6, %r7;
	mov.u32 	%r8, %ctaid.y;
	mov.u32 	%r9, %ntid.y;
	mov.u32 	%r10, %tid.y;
	mad.lo.s32 	%r11, %r8, %r9, %r10;
	max.s32 	%r12, %r1, %r11;
	setp.ge.s32 	%p1, %r12, %r4;
	@%p1 bra 	$L__BB0_2;
	cvta.to.global.u64 	%rd3, %rd2;
	cvta.to.global.u64 	%rd4, %rd1;
	mad.lo.s32 	%r13, %r4, %r1, %r11;
	mul.wide.s32 	%rd5, %r13, 4;
	add.s64 	%rd6, %rd3, %rd5;
	ld.global.nc.f32 	%f1, [%rd6];
	mad.lo.s32 	%r14, %r4, %r11, %r1;
	mul.wide.s32 	%rd7, %r14, 4;
	add.s64 	%rd8, %rd4, %rd7;
	st.global.f32 	[%rd8], %f1;
$L__BB0_2:
	ret;

}
	// .globl	_Z18readRowStoreColumnPfPKfi
.visible .entry _Z18readRowStoreColumnPfPKfi(
	.param .u64 .ptr .align 1 _Z18readRowStoreColumnPfPKfi_param_0,
	.param .u64 .ptr .align 1 _Z18readRowStoreColumnPfPKfi_param_1,
	.param .u32 _Z18readRowStoreColumnPfPKfi_param_2
)
{
	.reg .pred 	%p<2>;
	.reg .b32 	%r<15>;
	.reg .b32 	%f<2>;
	.reg .b64 	%rd<9>;

	ld.param.u64 	%rd1, [_Z18readRowStoreColumnPfPKfi_param_0];
	ld.param.u64 	%rd2, [_Z18readRowStoreColumnPfPKfi_param_1];
	ld.param.u32 	%r4, [_Z18readRowStoreColumnPfPKfi_param_2];
	mov.u32 	%r5, %ctaid.x;
	mov.u32 	%r6, %ntid.x;
	mov.u32 	%r7, %tid.x;
	mad.lo.s32 	%r1, %r5, %r6, %r7;
	mov.u32 	%r8, %ctaid.y;
	mov.u32 	%r9, %ntid.y;
	mov.u32 	%r10, %tid.y;
	mad.lo.s32 	%r11, %r8, %r9, %r10;
	max.s32 	%r12, %r1, %r11;
	setp.ge.s32 	%p1, %r12, %r4;
	@%p1 bra 	$L__BB1_2;
	cvta.to.global.u64 	%rd3, %rd2;
	cvta.to.global.u64 	%rd4, %rd1;
	mad.lo.s32 	%r13, %r4, %r11, %r1;
	mul.wide.s32 	%rd5, %r13, 4;
	add.s64 	%rd6, %rd3, %rd5;
	ld.global.nc.f32 	%f1, [%rd6];
	mad.lo.s32 	%r14, %r4, %r1, %r11;
	mul.wide.s32 	%rd7, %r14, 4;
	add.s64 	%rd8, %rd4, %rd7;
	st.global.f32 	[%rd8], %f1;
$L__BB1_2:
	ret;

}
	// .globl	_Z6warmupPfPKfi
.visible .entry _Z6warmupPfPKfi(
	.param .u64 .ptr .align 1 _Z6warmupPfPKfi_param_0,
	.param .u64 .ptr .align 1 _Z6warmupPfPKfi_param_1,
	.param .u32 _Z6warmupPfPKfi_param_2
)
{
	.reg .pred 	%p<2>;
	.reg .b32 	%r<14>;
	.reg .b32 	%f<2>;
	.reg .b64 	%rd<8>;

	ld.param.u64 	%rd1, [_Z6warmupPfPKfi_param_0];
	ld.param.u64 	%rd2, [_Z6warmupPfPKfi_param_1];
	ld.param.u32 	%r4, [_Z6warmupPfPKfi_param_2];
	mov.u32 	%r5, %ctaid.x;
	mov.u32 	%r6, %ntid.x;
	mov.u32 	%r7, %tid.x;
	mad.lo.s32 	%r1, %r5, %r6, %r7;
	mov.u32 	%r8, %ctaid.y;
	mov.u32 	%r9, %ntid.y;
	mov.u32 	%r10, %tid.y;
	mad.lo.s32 	%r11, %r8, %r9, %r10;
	max.s32 	%r12, %r1, %r11;
	setp.ge.s32 	%p1, %r12, %r4;
	@%p1 bra 	$L__BB2_2;
	cvta.to.global.u64 	%rd3, %rd2;
	cvta.to.global.u64 	%rd4, %rd1;
	mad.lo.s32 	%r13, %r4, %r11, %r1;
	mul.wide.s32 	%rd5, %r13, 4;
	add.s64 	%rd6, %rd3, %rd5;
	ld.global.nc.f32 	%f1, [%rd6];
	add.s64 	%rd7, %rd4, %rd5;
	st.global.f32 	[%rd7], %f1;
$L__BB2_2:
	ret;

}
	// .globl	_ZN3cub18CUB_300001_SM_10006detail11EmptyKernelIvEEvv
.visible .entry _ZN3cub18CUB_300001_SM_10006detail11EmptyKernelIvEEvv()
{


	ret;

}
	// .globl	_ZN3cub18CUB_300001_SM_10006detail8for_each13static_kernelINS2_12policy_hub_t12policy_500_tEmN6thrust24THRUST_300001_SM_1000_NS8cuda_cub20__uninitialized_fill7functorINS7_10device_ptrIfEEfEEEEvT0_T1_
.visible .entry _ZN3cub18CUB_300001_SM_10006detail8for_each13static_kernelINS2_12policy_hub_t12policy_500_tEmN6thrust24THRUST_300001_SM_1000_NS8cuda_cub20__uninitialized_fill7functorINS7_10device_ptrIfEEfEEEEvT0_T1_(
	.param .u64 _ZN3cub18CUB_300001_SM_10006detail8for_each13static_kernelINS2_12policy_hub_t12policy_500_tEmN6thrust24THRUST_300001_SM_1000_NS8cuda_cub20__uninitialized_fill7functorINS7_10device_ptrIfEEfEEEEvT0_T1__param_0,
	.param .align 8 .b8 _ZN3cub18CUB_300001_SM_10006detail8for_each13static_kernelINS2_12policy_hub_t12policy_500_tEmN6thrust24THRUST_300001_SM_1000_NS8cuda_cub20__uninitialized_fill7functorINS7_10device_ptrIfEEfEEEEvT0_T1__param_1[16]
)
.maxntid 256
{
	.reg .pred 	%p<4>;
	.reg .b16 	%rs<5>;
	.reg .b32 	%r<10>;
	.reg .b32 	%f<3>;
	.reg .b64 	%rd<16>;

	ld.param.f32 	%f2, [_ZN3cub18CUB_300001_SM_10006detail8for_each13static_kernelINS2_12policy_hub_t12policy_500_tEmN6thrust24THRUST_300001_SM_1000_NS8cuda_cub20__uninitialized_fill7functorINS7_10device_ptrIfEEfEEEEvT0_T1__param_1+8];
	ld.param.u64 	%rd4, [_ZN3cub18CUB_300001_SM_10006detail8for_each13static_kernelINS2_12policy_hub_t12policy_500_tEmN6thrust24THRUST_300001_SM_1000_NS8cuda_cub20__uninitialized_fill7functorINS7_10device_ptrIfEEfEEEEvT0_T1__param_1];
	ld.param.u64 	%rd5, [_ZN3cub18CUB_300001_SM_10006detail8for_each13static_kernelINS2_12policy_hub_t12policy_500_tEmN6thrust24THRUST_300001_SM_1000_NS8cuda_cub20__uninitialized_fill7functorINS7_10device_ptrIfEEfEEEEvT0_T1__param_0];
	mov.u32 	%r7, %ctaid.x;
	mul.wide.u32 	%rd1, %r7, 512;
	sub.s64 	%rd2, %rd5, %rd1;
	setp.lt.u64 	%p1, %rd2, 512;
	@%p1 bra 	$L__BB4_2;
	mov.u32 	%r9, %tid.x;
	cvta.to.global.u64 	%rd11, %rd4;
	cvt.u64.u32 	%rd12, %r9;
	add.s64 	%rd13, %rd1, %rd12;
	shl.b64 	%rd14, %rd13, 2;
	add.s64 	%rd15, %rd11, %rd14;
	st.global.f32 	[%rd15], %f2;
	st.global.f32 	[%rd15+1024], %f2;
	bra.uni 	$L__BB4_6;
$L__BB4_2:
	cvta.to.global.u64 	%rd6, %rd4;
	mov.u32 	%r1, %tid.x;
	cvt.u64.u32 	%rd7, %r1;
	setp.le.u64 	%p2, %rd2, %rd7;
	add.s64 	%rd8, %rd1, %rd7;
	shl.b64 	%rd9, %rd8, 2;
	add.s64 	%rd3, %rd6, %rd9;
	@%p2 bra 	$L__BB4_4;
	st.global.f32 	[%rd3], %f2;
$L__BB4_4:
	add.s32 	%r8, %r1, 256;
	cvt.u64.u32 	%rd10, %r8;
	setp.le.u64 	%p3, %rd2, %rd10;
	@%p3 bra 	$L__BB4_6;
	st.global.f32 	[%rd3+1024], %f2;
$L__BB4_6:
	ret;

}


// ===== COMPILED SASS (sm_100) =====

	.target	sm_100

	.elftype	@"ET_EXEC"


//--------------------- .note.nv.tkinfo           --------------------------
	.section	.note.nv.tkinfo,"",@"SHT_NOTE"
	.sectionflags	@"SHF_NOTE_NV_TKINFO"
	.tkinfo
        /*0018*/ 	.word	0x00000002
        /*0030*/ 	.string	""
        /*0030*/ 	.string	"ptxas"
        /*0030*/ 	.string	"Cuda compilation tools, release 13.0, V13.0.88"
        /*0030*/ 	.string	"Build cuda_13.0.r13.0/compiler.36424714_0"
        /*0030*/ 	.string	"-arch sm_100 -m 64 "



//--------------------- .note.nv.cuinfo           --------------------------
	.section	.note.nv.cuinfo,"",@"SHT_NOTE"
	.sectionflags	@"SHF_NOTE_NV_CUINFO"
        /*0018*/ 	.short	0x0002
        /*001a*/ 	.short	0x0064
        /*001c*/ 	.short	0x0082
	.zero		2


//--------------------- .nv.info                  --------------------------
	.section	.nv.info,"",@"SHT_CUDA_INFO"
	.align	4


	//----- nvinfo : EIATTR_REGCOUNT
	.align		4
        /*0000*/ 	.byte	0x04, 0x2f
        /*0002*/ 	.short	(.L_44 - .L_43)
	.align		4
.L_43:
        /*0004*/ 	.word	index@(_Z18readColumnStoreRowPfPKfi)
        /*0008*/ 	.word	0x0000000a


	//----- nvinfo : EIATTR_FRAME_SIZE
	.align		4
.L_44:
        /*000c*/ 	.byte	0x04, 0x11
        /*000e*/ 	.short	(.L_46 - .L_45)
	.align		4
.L_45:
        /*0010*/ 	.word	index@(_Z18readColumnStoreRowPfPKfi)
        /*0014*/ 	.word	0x00000000


	//----- nvinfo : EIATTR_REGCOUNT
	.align		4
.L_46:
        /*0018*/ 	.byte	0x04, 0x2f
        /*001a*/ 	.short	(.L_48 - .L_47)
	.align		4
.L_47:
        /*001c*/ 	.word	index@(_Z18readRowStoreColumnPfPKfi)
        /*0020*/ 	.word	0x0000000a


	//----- nvinfo : EIATTR_FRAME_SIZE
	.align		4
.L_48:
        /*0024*/ 	.byte	0x04, 0x11
        /*0026*/ 	.short	(.L_50 - .L_49)
	.align		4
.L_49:
        /*0028*/ 	.word	index@(_Z18readRowStoreColumnPfPKfi)
        /*002c*/ 	.word	0x00000000


	//----- nvinfo : EIATTR_REGCOUNT
	.align		4
.L_50:
        /*0030*/ 	.byte	0x04, 0x2f
        /*0032*/ 	.short	(.L_52 - .L_51)
	.align		4
.L_51:
        /*0034*/ 	.word	index@(_Z6warmupPfPKfi)
        /*0038*/ 	.word	0x0000000a


	//----- nvinfo : EIATTR_FRAME_SIZE
	.align		4
.L_52:
        /*003c*/ 	.byte	0x04, 0x11
        /*003e*/ 	.short	(.L_54 - .L_53)
	.align		4
.L_53:
        /*0040*/ 	.word	index@(_Z6warmupPfPKfi)
        /*0044*/ 	.word	0x00000000


	//----- nvinfo : EIATTR_REGCOUNT
	.align		4
.L_54:
        /*0048*/ 	.byte	0x04, 0x2f
        /*004a*/ 	.short	(.L_56 - .L_55)
	.align		4
.L_55:
        /*004c*/ 	.word	index@(_ZN3cub18CUB_300001_SM_10006detail11EmptyKernelIvEEvv)
        /*0050*/ 	.word	0x00000004


	//----- nvinfo : EIATTR_FRAME_SIZE
	.align		4
.L_56:
        /*0054*/ 	.byte	0x04, 0x11
        /*0056*/ 	.short	(.L_58 - .L_57)
	.align		4
.L_57:
        /*0058*/ 	.word	index@(_ZN3cub18CUB_300001_SM_10006detail11EmptyKernelIvEEvv)
        /*005c*/ 	.word	0x00000000


	//----- nvinfo : EIATTR_REGCOUNT
	.align		4
.L_58:
        /*0060*/ 	.byte	0x04, 0x2f
        /*0062*/ 	.short	(.L_60 - .L_59)
	.align		4
.L_59:
        /*0064*/ 	.word	index@(_ZN3cub18CUB_300001_SM_10006detail8for_each13static_kernelINS2_12policy_hub_t12policy_500_tEmN6thrust24THRUST_300001_SM_1000_NS8cuda_cub20__uninitialized_fill7functorINS7_10device_ptrIfEEfEEEEvT0_T1_)
        /*0068*/ 	.word	0x00000008


	//----- nvinfo : EIATTR_FRAME_SIZE
	.align		4
.L_60:
        /*006c*/ 	.byte	0x04, 0x11
        /*006e*/ 	.short	(.L_62 - .L_61)
	.align		4
.L_61:
        /*0070*/ 	.word	index@(_ZN3cub18CUB_300001_SM_10006detail8for_each13static_kernelINS2_12policy_hub_t12policy_500_tEmN6thrust24THRUST_300001_SM_1000_NS8cuda_cub20__uninitialized_fill7functorINS7_10device_ptrIfEEfEEEEvT0_T1_)
        /*0074*/ 	.word	0x00000000


	//----- nvinfo : EIATTR_MIN_STACK_SIZE
	.align		4
.L_62:
        /*0078*/ 	.byte	0x04, 0x12
        /*007a*/ 	.short	(.L_64 - .L_63)
	.align		4
.L_63:
        /*007c*/ 	.word	index@(_ZN3cub18CUB_300001_SM_10006detail8for_each13static_kernelINS2_12policy_hub_t12policy_500_tEmN6thrust24THRUST_300001_SM_1000_NS8cuda_cub20__uninitialized_fill7functorINS7_10device_ptrIfEEfEEEEvT0_T1_)
        /*0080*/ 	.word	0x00000000


	//----- nvinfo : EIATTR_MIN_STACK_SIZE
	.align		4
.L_64:
        /*0084*/ 	.byte	0x04, 0x12
        /*0086*/ 	.short	(.L_66 - .L_65)
	.align		4
.L_65:
        /*0088*/ 	.word	index@(_ZN3cub18CUB_300001_SM_10006detail11EmptyKernelIvEEvv)
        /*008c*/ 	.word	0x00000000


	//----- nvinfo : EIATTR_MIN_STACK_SIZE
	.align		4
.L_66:
        /*0090*/ 	.byte	0x04, 0x12
        /*0092*/ 	.short	(.L_68 - .L_67)
	.align		4
.L_67:
        /*0094*/ 	.word	index@(_Z6warmupPfPKfi)
        /*0098*/ 	.word	0x00000000


	//----- nvinfo : EIATTR_MIN_STACK_SIZE
	.align		4
.L_68:
        /*009c*/ 	.byte	0x04, 0x12
        /*009e*/ 	.short	(.L_70 - .L_69)
	.align		4
.L_69:
        /*00a0*/ 	.word	index@(_Z18readRowStoreColumnPfPKfi)
        /*00a4*/ 	.word	0x00000000


	//----- nvinfo : EIATTR_MIN_STACK_SIZE
	.align		4
.L_70:
        /*00a8*/ 	.byte	0x04, 0x12
        /*00aa*/ 	.short	(.L_72 - .L_71)
	.align		4
.L_71:
        /*00ac*/ 	.word	index@(_Z18readColumnStoreRowPfPKfi)
        /*00b0*/ 	.word	0x00000000
.L_72:


//--------------------- .nv.compat                --------------------------
	.section	.nv.compat,"",@"SHT_CUDA_COMPAT_INFO"
	.align	4
        /*0000*/ 	.byte	0x02, 0x09, 0x00, 0x00, 0x02, 0x02, 0x01, 0x00, 0x02, 0x05, 0x05, 0x00, 0x03, 0x07, 0x01, 0x01
        /*0010*/ 	.byte	0x02, 0x03, 0x00, 0x00, 0x02, 0x06, 0x01, 0x00, 0x04, 0x0b, 0x08, 0x00, 0x09, 0x00, 0x00, 0x00
        /*0020*/ 	.byte	0x00, 0x00, 0x00, 0x00


//--------------------- .nv.info._ZN3cub18CUB_300001_SM_10006detail8for_each13static_kernelINS2_12policy_hub_t12policy_500_tEmN6thrust24THRUST_300001_SM_1000_NS8cuda_cub20__uninitialized_fill7functorINS7_10device_ptrIfEEfEEEEvT0_T1_ --------------------------
	.section	.nv.info._ZN3cub18CUB_300001_SM_10006detail8for_each13static_kernelINS2_12policy_hub_t12policy_500_tEmN6thrust24THRUST_300001_SM_1000_NS8cuda_cub20__uninitialized_fill7functorINS7_10device_ptrIfEEfEEEEvT0_T1_,"",@"SHT_CUDA_INFO"
	.sectionflags	@""
	.align	4


	//----- nvinfo : EIATTR_CUDA_API_VERSION
	.align		4
        /*0000*/ 	.byte	0x04, 0x37
        /*0002*/ 	.short	(.L_74 - .L_73)
.L_73:
        /*0004*/ 	.word	0x00000082


	//----- nvinfo : EIATTR_KPARAM_INFO
	.align		4
.L_74:
        /*0008*/ 	.byte	0x04, 0x17
        /*000a*/ 	.short	(.L_76 - .L_75)
.L_75:
        /*000c*/ 	.word	0x00000000
        /*0010*/ 	.short	0x0001
        /*0012*/ 	.short	0x0008
        /*0014*/ 	.byte	0x00, 0xf0, 0x41, 0x00


	//----- nvinfo : EIATTR_KPARAM_INFO
	.align		4
.L_76:
        /*0018*/ 	.byte	0x04, 0x17
        /*001a*/ 	.short	(.L_78 - .L_77)
.L_77:
        /*001c*/ 	.word	0x00000000
        /*0020*/ 	.short	0x0000
        /*0022*/ 	.short	0x0000
        /*0024*/ 	.byte	0x00, 0xf0, 0x21, 0x00


	//----- nvinfo : EIATTR_SPARSE_MMA_MASK
	.align		4
.L_78:
        /*0028*/ 	.byte	0x03, 0x50
        /*002a*/ 	.short	0x0000


	//----- nvinfo : EIATTR_MAXREG_COUNT
	.align		4
        /*002c*/ 	.byte	0x03, 0x1b
        /*002e*/ 	.short	0x00ff


	//----- nvinfo : EIATTR_MERCURY_ISA_VERSION
	.align		4
        /*0030*/ 	.byte	0x03, 0x5f
        /*0032*/ 	.short	0x0101


	//----- nvinfo : EIATTR_VRC_CTA_INIT_COUNT
	.align		4
        /*0034*/ 	.byte	0x02, 0x4a
	.zero		1
	.zero		1


	//----- nvinfo : EIATTR_EXIT_INSTR_OFFSETS
	.align		4
        /*0038*/ 	.byte	0x04, 0x1c
        /*003a*/ 	.short	(.L_80 - .L_79)


	//   ....[0]....
.L_79:
        /*003c*/ 	.word	0x00000130


	//   ....[1]....
        /*0040*/ 	.word	0x00000230


	//   ....[2]....
        /*0044*/ 	.word	0x00000260


	//----- nvinfo : EIATTR_MAX_THREADS
	.align		4
.L_80:
        /*0048*/ 	.byte	0x04, 0x05
        /*004a*/ 	.short	(.L_82 - .L_81)
.L_81:
        /*004c*/ 	.word	0x00000100
        /*0050*/ 	.word	0x00000001
        /*0054*/ 	.word	0x00000001


	//----- nvinfo : EIATTR_CBANK_PARAM_SIZE
	.align		4
.L_82:
        /*0058*/ 	.byte	0x03, 0x19
        /*005a*/ 	.short	0x0018


	//----- nvinfo : EIATTR_PARAM_CBANK
	.align		4
        /*005c*/ 	.byte	0x04, 0x0a
        /*005e*/ 	.short	(.L_84 - .L_83)
	.align		4
.L_83:
        /*0060*/ 	.word	index@(.nv.constant0._ZN3cub18CUB_300001_SM_10006detail8for_each13static_kernelINS2_12policy_hub_t12policy_500_tEmN6thrust24THRUST_300001_SM_1000_NS8cuda_cub20__uninitialized_fill7functorINS7_10device_ptrIfEEfEEEEvT0_T1_)
        /*0064*/ 	.short	0x0380
        /*0066*/ 	.short	0x0018


	//----- nvinfo : EIATTR_SW_WAR
	.align		4
.L_84:
        /*0068*/ 	.byte	0x04, 0x36
        /*006a*/ 	.short	(.L_86 - .L_85)
.L_85:
        /*006c*/ 	.word	0x00000008
.L_86:


//--------------------- .nv.info._ZN3cub18CUB_300001_SM_10006detail11EmptyKernelIvEEvv --------------------------
	.section	.nv.info._ZN3cub18CUB_300001_SM_10006detail11EmptyKernelIvEEvv,"",@"SHT_CUDA_INFO"
	.sectionflags	@""
	.align	4


	//----- nvinfo : EIATTR_CUDA_API_VERSION
	.align		4
        /*0000*/ 	.byte	0x04, 0x37
        /*0002*/ 	.short	(.L_88 - .L_87)
.L_87:
        /*0004*/ 	.word	0x00000082


	//----- nvinfo : EIATTR_SPARSE_MMA_MASK
	.align		4
.L_88:
        /*0008*/ 	.byte	0x03, 0x50
        /*000a*/ 	.short	0x0000


	//----- nvinfo : EIATTR_MAXREG_COUNT
	.align		4
        /*000c*/ 	.byte	0x03, 0x1b
        /*000e*/ 	.short	0x00ff


	//----- nvinfo : EIATTR_MERCURY_ISA_VERSION
	.align		4
        /*0010*/ 	.byte	0x03, 0x5f
        /*0012*/ 	.short	0x0101


	//----- nvinfo : EIATTR_VRC_CTA_INIT_COUNT
	.align		4
        /*0014*/ 	.byte	0x02, 0x4a
	.zero		1
	.zero		1


	//----- nvinfo : EIATTR_EXIT_INSTR_OFFSETS
	.align		4
        /*0018*/ 	.byte	0x04, 0x1c
        /*001a*/ 	.short	(.L_90 - .L_89)


	//   ....[0]....
.L_89:
        /*001c*/ 	.word	0x00000010


	//----- nvinfo : EIATTR_SW_WAR
	.align		4
.L_90:
        /*0020*/ 	.byte	0x04, 0x36
        /*0022*/ 	.short	(.L_92 - .L_91)
.L_91:
        /*0024*/ 	.word	0x00000008
.L_92:


//--------------------- .nv.info._Z6warmupPfPKfi  --------------------------
	.section	.nv.info._Z6warmupPfPKfi,"",@"SHT_CUDA_INFO"
	.sectionflags	@""
	.align	4


	//----- nvinfo : EIATTR_CUDA_API_VERSION
	.align		4
        /*0000*/ 	.byte	0x04, 0x37
        /*0002*/ 	.short	(.L_94 - .L_93)
.L_93:
        /*0004*/ 	.word	0x00000082


	//----- nvinfo : EIATTR_KPARAM_INFO
	.align		4
.L_94:
        /*0008*/ 	.byte	0x04, 0x17
        /*000a*/ 	.short	(.L_96 - .L_95)
.L_95:
        /*000c*/ 	.word	0x00000000
        /*0010*/ 	.short	0x0002
        /*0012*/ 	.short	0x0010
        /*0014*/ 	.byte	0x00, 0xf0, 0x11, 0x00


	//----- nvinfo : EIATTR_KPARAM_INFO
	.align		4
.L_96:
        /*0018*/ 	.byte	0x04, 0x17
        /*001a*/ 	.short	(.L_98 - .L_97)
.L_97:
        /*001c*/ 	.word	0x00000000
        /*0020*/ 	.short	0x0001
        /*0022*/ 	.short	0x0008
        /*0024*/ 	.byte	0x00, 0xf5, 0x21, 0x00


	//----- nvinfo : EIATTR_KPARAM_INFO
	.align		4
.L_98:
        /*0028*/ 	.byte	0x04, 0x17
        /*002a*/ 	.short	(.L_100 - .L_99)
.L_99:
        /*002c*/ 	.word	0x00000000
        /*0030*/ 	.short	0x0000
        /*0032*/ 	.short	0x0000
        /*0034*/ 	.byte	0x00, 0xf5, 0x21, 0x00


	//----- nvinfo : EIATTR_SPARSE_MMA_MASK
	.align		4
.L_100:
        /*0038*/ 	.byte	0x03, 0x50
        /*003a*/ 	.short	0x0000


	//----- nvinfo : EIATTR_MAXREG_COUNT
	.align		4
        /*003c*/ 	.byte	0x03, 0x1b
        /*003e*/ 	.short	0x00ff


	//----- nvinfo : EIATTR_MERCURY_ISA_VERSION
	.align		4
        /*0040*/ 	.byte	0x03, 0x5f
        /*0042*/ 	.short	0x0101


	//----- nvinfo : EIATTR_VRC_CTA_INIT_COUNT
	.align		4
        /*0044*/ 	.byte	0x02, 0x4a
	.zero		1
	.zero		1


	//----- nvinfo : EIATTR_EXIT_INSTR_OFFSETS
	.align		4
        /*0048*/ 	.byte	0x04, 0x1c
        /*004a*/ 	.short	(.L_102 - .L_101)


	//   ....[0]....
.L_101:
        /*004c*/ 	.word	0x000000c0


	//   ....[1]....
        /*0050*/ 	.word	0x00000150


	//----- nvinfo : EIATTR_CBANK_PARAM_SIZE
	.align		4
.L_102:
        /*0054*/ 	.byte	0x03, 0x19
        /*0056*/ 	.short	0x0014


	//----- nvinfo : EIATTR_PARAM_CBANK
	.align		4
        /*0058*/ 	.byte	0x04, 0x0a
        /*005a*/ 	.short	(.L_104 - .L_103)
	.align		4
.L_103:
        /*005c*/ 	.word	index@(.nv.constant0._Z6warmupPfPKfi)
        /*0060*/ 	.short	0x0380
        /*0062*/ 	.short	0x0014


	//----- nvinfo : EIATTR_SW_WAR
	.align		4
.L_104:
        /*0064*/ 	.byte	0x04, 0x36
        /*0066*/ 	.short	(.L_106 - .L_105)
.L_105:
        /*0068*/ 	.word	0x00000008
.L_106:


//--------------------- .nv.info._Z18readRowStoreColumnPfPKfi --------------------------
	.section	.nv.info._Z18readRowStoreColumnPfPKfi,"",@"SHT_CUDA_INFO"
	.sectionflags	@""
	.align	4


	//----- nvinfo : EIATTR_CUDA_API_VERSION
	.align		4
        /*0000*/ 	.byte	0x04, 0x37
        /*0002*/ 	.short	(.L_108 - .L_107)
.L_107:
        /*0004*/ 	.word	0x00000082


	//----- nvinfo : EIATTR_KPARAM_INFO
	.align		4
.L_108:
        /*0008*/ 	.byte	0x04, 0x17
        /*000a*/ 	.short	(.L_110 - .L_109)
.L_109:
        /*000c*/ 	.word	0x00000000
        /*0010*/ 	.short	0x0002
        /*0012*/ 	.short	0x0010
        /*0014*/ 	.byte	0x00, 0xf0, 0x11, 0x00


	//----- nvinfo : EIATTR_KPARAM_INFO
	.align		4
.L_110:
        /*0018*/ 	.byte	0x04, 0x17
        /*001a*/ 	.short	(.L_112 - .L_111)
.L_111:
        /*001c*/ 	.word	0x00000000
        /*0020*/ 	.short	0x0001
        /*0022*/ 	.short	0x0008
        /*0024*/ 	.byte	0x00, 0xf5, 0x21, 0x00


	//----- nvinfo : EIATTR_KPARAM_INFO
	.align		4
.L_112:
        /*0028*/ 	.byte	0x04, 0x17
        /*002a*/ 	.short	(.L_114 - .L_113)
.L_113:
        /*002c*/ 	.word	0x00000000
        /*0030*/ 	.short	0x0000
        /*0032*/ 	.short	0x0000
        /*0034*/ 	.byte	0x00, 0xf5, 0x21, 0x00


	//----- nvinfo : EIATTR_SPARSE_MMA_MASK
	.align		4
.L_114:
        /*0038*/ 	.byte	0x03, 0x50
        /*003a*/ 	.short	0x0000


	//----- nvinfo : EIATTR_MAXREG_COUNT
	.align		4
        /*003c*/ 	.byte	0x03, 0x1b
        /*003e*/ 	.short	0x00ff


	//----- nvinfo : EIATTR_MERCURY_ISA_VERSION
	.align		4
        /*0040*/ 	.byte	0x03, 0x5f
        /*0042*/ 	.short	0x0101


	//----- nvinfo : EIATTR_VRC_CTA_INIT_COUNT
	.align		4
        /*0044*/ 	.byte	0x02, 0x4a
	.zero		1
	.zero		1


	//----- nvinfo : EIATTR_EXIT_INSTR_OFFSETS
	.align		4
        /*0048*/ 	.byte	0x04, 0x1c
        /*004a*/ 	.short	(.L_116 - .L_115)


	//   ....[0]....
.L_115:
        /*004c*/ 	.word	0x000000c0


	//   ....[1]....
        /*0050*/ 	.word	0x00000160


	//----- nvinfo : EIATTR_CBANK_PARAM_SIZE
	.align		4
.L_116:
        /*0054*/ 	.byte	0x03, 0x19
        /*0056*/ 	.short	0x0014


	//----- nvinfo : EIATTR_PARAM_CBANK
	.align		4
        /*0058*/ 	.byte	0x04, 0x0a
        /*005a*/ 	.short	(.L_118 - .L_117)
	.align		4
.L_117:
        /*005c*/ 	.word	index@(.nv.constant0._Z18readRowStoreColumnPfPKfi)
        /*0060*/ 	.short	0x0380
        /*0062*/ 	.short	0x0014


	//----- nvinfo : EIATTR_SW_WAR
	.align		4
.L_118:
        /*0064*/ 	.byte	0x04, 0x36
        /*0066*/ 	.short	(.L_120 - .L_119)
.L_119:
        /*0068*/ 	.word	0x00000008
.L_120:


//--------------------- .nv.info._Z18readColumnStoreRowPfPKfi --------------------------
	.section	.nv.info._Z18readColumnStoreRowPfPKfi,"",@"SHT_CUDA_INFO"
	.sectionflags	@""
	.align	4


	//----- nvinfo : EIATTR_CUDA_API_VERSION
	.align		4
        /*0000*/ 	.byte	0x04, 0x37
        /*0002*/ 	.short	(.L_122 - .L_121)
.L_121:
        /*0004*/ 	.word	0x00000082


	//----- nvinfo : EIATTR_KPARAM_INFO
	.align		4
.L_122:
        /*0008*/ 	.byte	0x04, 0x17
        /*000a*/ 	.short	(.L_124 - .L_123)
.L_123:
        /*000c*/ 	.word	0x00000000
        /*0010*/ 	.short	0x0002
        /*0012*/ 	.short	0x0010
        /*0014*/ 	.byte	0x00, 0xf0, 0x11, 0x00


	//----- nvinfo : EIATTR_KPARAM_INFO
	.align		4
.L_124:
        /*0018*/ 	.byte	0x04, 0x17
        /*001a*/ 	.short	(.L_126 - .L_125)
.L_125:
        /*001c*/ 	.word	0x00000000
        /*0020*/ 	.short	0x0001
        /*0022*/ 	.short	0x0008
        /*0024*/ 	.byte	0x00, 0xf5, 0x21, 0x00


	//----- nvinfo : EIATTR_KPARAM_INFO
	.align		4
.L_126:
        /*0028*/ 	.byte	0x04, 0x17
        /*002a*/ 	.short	(.L_128 - .L_127)
.L_127:
        /*002c*/ 	.word	0x00000000
        /*0030*/ 	.short	0x0000
        /*0032*/ 	.short	0x0000
        /*0034*/ 	.byte	0x00, 0xf5, 0x21, 0x00


	//----- nvinfo : EIATTR_SPARSE_MMA_MASK
	.align		4
.L_128:
        /*0038*/ 	.byte	0x03, 0x50
        /*003a*/ 	.short	0x0000


	//----- nvinfo : EIATTR_MAXREG_COUNT
	.align		4
        /*003c*/ 	.byte	0x03, 0x1b
        /*003e*/ 	.short	0x00ff


	//----- nvinfo : EIATTR_MERCURY_ISA_VERSION
	.align		4
        /*0040*/ 	.byte	0x03, 0x5f
        /*0042*/ 	.short	0x0101


	//----- nvinfo : EIATTR_VRC_CTA_INIT_COUNT
	.align		4
        /*0044*/ 	.byte	0x02, 0x4a
	.zero		1
	.zero		1


	//----- nvinfo : EIATTR_EXIT_INSTR_OFFSETS
	.align		4
        /*0048*/ 	.byte	0x04, 0x1c
        /*004a*/ 	.short	(.L_130 - .L_129)


	//   ....[0]....
.L_129:
        /*004c*/ 	.word	0x000000c0


	//   ....[1]....
        /*0050*/ 	.word	0x00000160


	//----- nvinfo : EIATTR_CBANK_PARAM_SIZE
	.align		4
.L_130:
        /*0054*/ 	.byte	0x03, 0x19
        /*0056*/ 	.short	0x0014


	//----- nvinfo : EIATTR_PARAM_CBANK
	.align		4
        /*0058*/ 	.byte	0x04, 0x0a
        /*005a*/ 	.short	(.L_132 - .L_131)
	.align		4
.L_131:
        /*005c*/ 	.word	index@(.nv.constant0._Z18readColumnStoreRowPfPKfi)
        /*0060*/ 	.short	0x0380
        /*0062*/ 	.short	0x0014


	//----- nvinfo : EIATTR_SW_WAR
	.align		4
.L_132:
        /*0064*/ 	.byte	0x04, 0x36
        /*0066*/ 	.short	(.L_134 - .L_133)
.L_133:
        /*0068*/ 	.word	0x00000008
.L_134:


//--------------------- .nv.callgraph             --------------------------
	.section	.nv.callgraph,"",@"SHT_CUDA_CALLGRAPH"
	.align	4
	.sectionentsize	8
	.align		4
        /*0000*/ 	.word	0x00000000
	.align		4
        /*0004*/ 	.word	0xffffffff
	.align		4
        /*0008*/ 	.word	0x00000000
	.align		4
        /*000c*/ 	.word	0xfffffffe
	.align		4
        /*0010*/ 	.word	0x00000000
	.align		4
        /*0014*/ 	.word	0xfffffffd
	.align		4
        /*0018*/ 	.word	0x00000000
	.align		4
        /*001c*/ 	.word	0xfffffffc


//--------------------- .nv.constant4             --------------------------
	.section	.nv.constant4,"a",@progbits
	.align	8
	.align		8
.nv.constant4:
        /*0000*/ 	.dword	_ZN34_INTERNAL_e05b5870_4_k_cu_a67af57b4cuda3std3__45__cpo5beginE
	.align		8
        /*0008*/ 	.dword	_ZN34_INTERNAL_e05b5870_4_k_cu_a67af57b4cuda3std3__45__cpo3endE
	.align		8
        /*0010*/ 	.dword	_ZN34_INTERNAL_e05b5870_4_k_cu_a67af57b4cuda3std3__45__cpo6cbeginE
	.align		8
        /*0018*/ 	.dword	_ZN34_INTERNAL_e05b5870_4_k_cu_a67af57b4cuda3std3__45__cpo4cendE
	.align		8
        /*0020*/ 	.dword	_ZN34_INTERNAL_e05b5870_4_k_cu_a67af57b4cuda3std3__45__cpo6rbeginE
	.align		8
        /*0028*/ 	.dword	_ZN34_INTERNAL_e05b5870_4_k_cu_a67af57b4cuda3std3__45__cpo4rendE
	.align		8
        /*0030*/ 	.dword	_ZN34_INTERNAL_e05b5870_4_k_cu_a67af57b4cuda3std3__45__cpo7crbeginE
	.align		8
        /*0038*/ 	.dword	_ZN34_INTERNAL_e05b5870_4_k_cu_a67af57b4cuda3std3__45__cpo5crendE
	.align		8
        /*0040*/ 	.dword	_ZN34_INTERNAL_e05b5870_4_k_cu_a67af57b4cuda3std3__436_GLOBAL__N__e05b5870_4_k_cu_a67af57b6ignoreE
	.align		8
        /*0048*/ 	.dword	_ZN34_INTERNAL_e05b5870_4_k_cu_a67af57b4cuda3std3__419piecewise_constructE
	.align		8
        /*0050*/ 	.dword	_ZN34_INTERNAL_e05b5870_4_k_cu_a67af57b4cuda3std3__48in_placeE
	.align		8
        /*0058*/ 	.dword	_ZN34_INTERNAL_e05b5870_4_k_cu_a67af57b4cuda3std3__420unreachable_sentinelE
	.align		8
        /*0060*/ 	.dword	_ZN34_INTERNAL_e05b5870_4_k_cu_a67af57b4cuda3std3__47nulloptE
	.align		8
        /*0068*/ 	.dword	_ZN34_INTERNAL_e05b5870_4_k_cu_a67af57b4cuda3std3__48unexpectE
	.align		8
        /*0070*/ 	.dword	_ZN34_INTERNAL_e05b5870_4_k_cu_a67af57b4cuda3std6ranges3__45__cpo4swapE
	.align		8
        /*0078*/ 	.dword	_ZN34_INTERNAL_e05b5870_4_k_cu_a67af57b4cuda3std6ranges3__45__cpo9iter_moveE
	.align		8
        /*0080*/ 	.dword	_ZN34_INTERNAL_e05b5870_4_k_cu_a67af57b4cuda3std6ranges3__45__cpo5beginE
	.align		8
        /*0088*/ 	.dword	_ZN34_INTERNAL_e05b5870_4_k_cu_a67af57b4cuda3std6ranges3__45__cpo3endE
	.align		8
        /*0090*/ 	.dword	_ZN34_INTERNAL_e05b5870_4_k_cu_a67af57b4cuda3std6ranges3__45__cpo6cbeginE
	.align		8
        /*0098*/ 	.dword	_ZN34_INTERNAL_e05b5870_4_k_cu_a67af57b4cuda3std6ranges3__45__cpo4cendE
	.align		8
        /*00a0*/ 	.dword	_ZN34_INTERNAL_e05b5870_4_k_cu_a67af57b4cuda3std6ranges3__45__cpo7advanceE
	.align		8
        /*00a8*/ 	.dword	_ZN34_INTERNAL_e05b5870_4_k_cu_a67af57b4cuda3std6ranges3__45__cpo9iter_swapE
	.align		8
        /*00b0*/ 	.dword	_ZN34_INTERNAL_e05b5870_4_k_cu_a67af57b4cuda3std6ranges3__45__cpo4nextE
	.align		8
        /*00b8*/ 	.dword	_ZN34_INTERNAL_e05b5870_4_k_cu_a67af57b4cuda3std6ranges3__45__cpo4prevE
	.align		8
        /*00c0*/ 	.dword	_ZN34_INTERNAL_e05b5870_4_k_cu_a67af57b4cuda3std6ranges3__45__cpo4dataE
	.align		8
        /*00c8*/ 	.dword	_ZN34_INTERNAL_e05b5870_4_k_cu_a67af57b4cuda3std6ranges3__45__cpo5cdataE
	.align		8
        /*00d0*/ 	.dword	_ZN34_INTERNAL_e05b5870_4_k_cu_a67af57b4cuda3std6ranges3__45__cpo4sizeE
	.align		8
        /*00d8*/ 	.dword	_ZN34_INTERNAL_e05b5870_4_k_cu_a67af57b4cuda3std6ranges3__45__cpo5ssizeE
	.align		8
        /*00e0*/ 	.dword	_ZN34_INTERNAL_e05b5870_4_k_cu_a67af57b4cuda3std6ranges3__45__cpo8distanceE
	.align		8
        /*00e8*/ 	.dword	_ZN34_INTERNAL_e05b5870_4_k_cu_a67af57b6thrust24THRUST_300001_SM_1000_NS8cuda_cub3parE
	.align		8
        /*00f0*/ 	.dword	_ZN34_INTERNAL_e05b5870_4_k_cu_a67af57b6thrust24THRUST_300001_SM_1000_NS8cuda_cub10par_nosyncE
	.align		8
        /*00f8*/ 	.dword	_ZN34_INTERNAL_e05b5870_4_k_cu_a67af57b6thrust24THRUST_300001_SM_1000_NS6system6detail10sequential3seqE
	.align		8
        /*0100*/ 	.dword	_ZN34_INTERNAL_e05b5870_4_k_cu_a67af57b6thrust24THRUST_300001_SM_1000_NS12placeholders2_1E
	.align		8
        /*0108*/ 	.dword	_ZN34_INTERNAL_e05b5870_4_k_cu_a67af57b6thrust24THRUST_300001_SM_1000_NS12placeholders2_2E
	.align		8
        /*0110*/ 	.dword	_ZN34_INTERNAL_e05b5870_4_k_cu_a67af57b6thrust24THRUST_300001_SM_1000_NS12placeholders2_3E
	.align		8
        /*0118*/ 	.dword	_ZN34_INTERNAL_e05b5870_4_k_cu_a67af57b6thrust24THRUST_300001_SM_1000_NS12placeholders2_4E
	.align		8
        /*0120*/ 	.dword	_ZN34_INTERNAL_e05b5870_4_k_cu_a67af57b6thrust24THRUST_300001_SM_1000_NS12placeholders2_5E
	.align		8
        /*0128*/ 	.dword	_ZN34_INTERNAL_e05b5870_4_k_cu_a67af57b6thrust24THRUST_300001_SM_1000_NS12placeholders2_6E
	.align		8
        /*0130*/ 	.dword	_ZN34_INTERNAL_e05b5870_4_k_cu_a67af57b6thrust24THRUST_300001_SM_1000_NS12placeholders2_7E
	.align		8
        /*0138*/ 	.dword	_ZN34_INTERNAL_e05b5870_4_k_cu_a67af57b6thrust24THRUST_300001_SM_1000_NS12placeholders2_8E
	.align		8
        /*0140*/ 	.dword	_ZN34_INTERNAL_e05b5870_4_k_cu_a67af57b6thrust24THRUST_300001_SM_1000_NS12placeholders2_9E
	.align		8
        /*0148*/ 	.dword	_ZN34_INTERNAL_e05b5870_4_k_cu_a67af57b6thrust24THRUST_300001_SM_1000_NS12placeholders3_10E
	.align		8
        /*0150*/ 	.dword	_ZN34_INTERNAL_e05b5870_4_k_cu_a67af57b6thrust24THRUST_300001_SM_1000_NS3seqE


//--------------------- .text._ZN3cub18CUB_300001_SM_10006detail8for_each13static_kernelINS2_12policy_hub_t12policy_500_tEmN6thrust24THRUST_300001_SM_1000_NS8cuda_cub20__uninitialized_fill7functorINS7_10device_ptrIfEEfEEEEvT0_T1_ --------------------------
	.section	.text._ZN3cub18CUB_300001_SM_10006detail8for_each13static_kernelINS2_12policy_hub_t12policy_500_tEmN6thrust24THRUST_300001_SM_1000_NS8cuda_cub20__uninitialized_fill7functorINS7_10device_ptrIfEEfEEEEvT0_T1_,"ax",@progbits
	.align	128
        .global         _ZN3cub18CUB_300001_SM_10006detail8for_each13static_kernelINS2_12policy_hub_t12policy_500_tEmN6thrust24THRUST_300001_SM_1000_NS8cuda_cub20__uninitialized_fill7functorINS7_10device_ptrIfEEfEEEEvT0_T1_
        .type           _ZN3cub18CUB_300001_SM_10006detail8for_each13static_kernelINS2_12policy_hub_t12policy_500_tEmN6thrust24THRUST_300001_SM_1000_NS8cuda_cub20__uninitialized_fill7functorINS7_10device_ptrIfEEfEEEEvT0_T1_,@function
        .size           _ZN3cub18CUB_300001_SM_10006detail8for_each13static_kernelINS2_12policy_hub_t12policy_500_tEmN6thrust24THRUST_300001_SM_1000_NS8cuda_cub20__uninitialized_fill7functorINS7_10device_ptrIfEEfEEEEvT0_T1_,(.L_x_6 - _ZN3cub18CUB_300001_SM_10006detail8for_each13static_kernelINS2_12policy_hub_t12policy_500_tEmN6thrust24THRUST_300001_SM_1000_NS8cuda_cub20__uninitialized_fill7functorINS7_10device_ptrIfEEfEEEEvT0_T1_)
        .other          _ZN3cub18CUB_300001_SM_10006detail8for_each13static_kernelINS2_12policy_hub_t12policy_500_tEmN6thrust24THRUST_300001_SM_1000_NS8cuda_cub20__uninitialized_fill7functorINS7_10device_ptrIfEEfEEEEvT0_T1_,@"STO_CUDA_ENTRY STV_DEFAULT"
_ZN3cub18CUB_300001_SM_10006detail8for_each13static_kernelINS2_12policy_hub_t12policy_500_tEmN6thrust24THRUST_300001_SM_1000_NS8cuda_cub20__uninitialized_fill7functorINS7_10device_ptrIfEEfEEEEvT0_T1_:
.text._ZN3cub18CUB_300001_SM_10006detail8for_each13static_kernelINS2_12policy_hub_t12policy_500_tEmN6thrust24THRUST_300001_SM_1000_NS8cuda_cub20__uninitialized_fill7functorINS7_10device_ptrIfEEfEEEEvT0_T1_:
[----:B------:R-:W-:Y:S08]  /*0000*/  LDC R1, c[0x0][0x37c] ;  /* 0x0000df00ff017b82 */ /* 0x000ff00000000800 */
[----:B------:R-:W0:Y:S01]  /*0010*/  S2UR UR4, SR_CTAID.X ;  /* 0x00000000000479c3 */ /* 0x000e220000002500 */
[----:B------:R-:W1:Y:S01]  /*0020*/  LDCU.64 UR6, c[0x0][0x380] ;  /* 0x00007000ff0677ac */ /* 0x000e620008000a00 */
[----:B------:R-:W2:Y:S01]  /*0030*/  LDCU.64 UR8, c[0x0][0x358] ;  /* 0x00006b00ff0877ac */ /* 0x000ea20008000a00 */
[----:B0-----:R-:W-:-:S04]  /*0040*/  UIMAD.WIDE.U32 UR4, UR4, 0x200, URZ ;  /* 0x00000200040478a5 */ /* 0x001fc8000f8e00ff */
[----:B-1----:R-:W-:-:S04]  /*0050*/  UIADD3 UR6, UP0, UPT, -UR4, UR6, URZ ;  /* 0x0000000604067290 */ /* 0x002fc8000ff1e1ff */
[----:B------:R-:W-:Y:S02]  /*0060*/  UIADD3.X UR7, UPT, UPT, ~UR5, UR7, URZ, UP0, !UPT ;  /* 0x0000000705077290 */ /* 0x000fe400087fe5ff */
[----:B------:R-:W-:-:S04]  /*0070*/  UISETP.GE.U32.AND UP0, UPT, UR6, 0x200, UPT ;  /* 0x000002000600788c */ /* 0x000fc8000bf06070 */
[----:B------:R-:W-:-:S09]  /*0080*/  UISETP.GE.U32.AND.EX UP0, UPT, UR7, URZ, UPT, UP0 ;  /* 0x000000ff0700728c */ /* 0x000fd2000bf06100 */
[----:B--2---:R-:W-:Y:S05]  /*0090*/  BRA.U !UP0, `(.L_x_0) ;  /* 0x0000000108287547 */ /* 0x004fea000b800000 */
[----:B------:R-:W0:Y:S01]  /*00a0*/  S2R R0, SR_TID.X ;  /* 0x0000000000007919 */ /* 0x000e220000002100 */
[----:B------:R-:W1:Y:S01]  /*00b0*/  LDCU.64 UR6, c[0x0][0x388] ;  /* 0x00007100ff0677ac */ /* 0x000e620008000a00 */
[----:B------:R-:W2:Y:S01]  /*00c0*/  LDC R5, c[0x0][0x390] ;  /* 0x0000e400ff057b82 */ /* 0x000ea20000000800 */
[----:B0-----:R-:W-:-:S05]  /*00d0*/  IADD3 R0, P0, PT, R0, UR4, RZ ;  /* 0x0000000400007c10 */ /* 0x001fca000ff1e0ff */
[----:B------:R-:W-:Y:S01]  /*00e0*/  IMAD.X R3, RZ, RZ, UR5, P0 ;  /* 0x00000005ff037e24 */ /* 0x000fe200080e06ff */
[----:B-1----:R-:W-:-:S04]  /*00f0*/  LEA R2, P0, R0, UR6, 0x2 ;  /* 0x0000000600027c11 */ /* 0x002fc8000f8010ff */
[----:B------:R-:W-:-:S05]  /*0100*/  LEA.HI.X R3, R0, UR7, R3, 0x2, P0 ;  /* 0x0000000700037c11 */ /* 0x000fca00080f1403 */
[----:B--2---:R-:W-:Y:S04]  /*0110*/  STG.E desc[UR8][R2.64], R5 ;  /* 0x0000000502007986 */ /* 0x004fe8000c101908 */
[----:B------:R-:W-:Y:S01]  /*0120*/  STG.E desc[UR8][R2.64+0x400], R5 ;  /* 0x0004000502007986 */ /* 0x000fe2000c101908 */
[----:B------:R-:W-:Y:S05]  /*0130*/  EXIT ;  /* 0x000000000000794d */ /* 0x000fea0003800000 */
.L_x_0:
[----:B------:R-:W0:Y:S01]  /*0140*/  S2R R0, SR_TID.X ;  /* 0x0000000000007919 */ /* 0x000e220000002100 */
[----:B------:R-:W-:Y:S01]  /*0150*/  IMAD.U32 R2, RZ, RZ, UR7 ;  /* 0x00000007ff027e24 */ /* 0x000fe2000f8e00ff */
[----:B------:R-:W1:Y:S01]  /*0160*/  LDCU.64 UR10, c[0x0][0x388] ;  /* 0x00007100ff0a77ac */ /* 0x000e620008000a00 */
[----:B------:R-:W-:Y:S01]  /*0170*/  IMAD.U32 R4, RZ, RZ, UR7 ;  /* 0x00000007ff047e24 */ /* 0x000fe2000f8e00ff */
[----:B0-----:R-:W-:-:S04]  /*0180*/  ISETP.LT.U32.AND P0, PT, R0, UR6, PT ;  /* 0x0000000600007c0c */ /* 0x001fc8000bf01070 */
[----:B------:R-:W-:Y:S01]  /*0190*/  ISETP.GT.U32.AND.EX P0, PT, R2, RZ, PT, P0 ;  /* 0x000000ff0200720c */ /* 0x000fe20003f04100 */
[C---:B------:R-:W-:Y:S01]  /*01a0*/  VIADD R2, R0.reuse, 0x100 ;  /* 0x0000010000027836 */ /* 0x040fe20000000000 */
[----:B------:R-:W-:-:S04]  /*01b0*/  IADD3 R0, P2, PT, R0, UR4, RZ ;  /* 0x0000000400007c10 */ /* 0x000fc8000ff5e0ff */
[----:B------:R-:W-:Y:S01]  /*01c0*/  ISETP.LT.U32.AND P1, PT, R2, UR6, PT ;  /* 0x0000000602007c0c */ /* 0x000fe2000bf21070 */
[----:B------:R-:W-:Y:S01]  /*01d0*/  IMAD.X R3, RZ, RZ, UR5, P2 ;  /* 0x00000005ff037e24 */ /* 0x000fe200090e06ff */
[----:B-1----:R-:W-:Y:S02]  /*01e0*/  LEA R2, P2, R0, UR10, 0x2 ;  /* 0x0000000a00027c11 */ /* 0x002fe4000f8410ff */
[----:B------:R-:W-:Y:S02]  /*01f0*/  ISETP.GT.U32.AND.EX P1, PT, R4, RZ, PT, P1 ;  /* 0x000000ff0400720c */ /* 0x000fe40003f24110 */
[----:B------:R-:W-:Y:S01]  /*0200*/  LEA.HI.X R3, R0, UR11, R3, 0x2, P2 ;  /* 0x0000000b00037c11 */ /* 0x000fe200090f1403 */
[----:B------:R-:W0:Y:S04]  /*0210*/  @P0 LDC R5, c[0x0][0x390] ;  /* 0x0000e400ff050b82 */ /* 0x000e280000000800 */
[----:B0-----:R0:W-:Y:S06]  /*0220*/  @P0 STG.E desc[UR8][R2.64], R5 ;  /* 0x0000000502000986 */ /* 0x0011ec000c101908 */
[----:B------:R-:W-:Y:S05]  /*0230*/  @!P1 EXIT ;  /* 0x000000000000994d */ /* 0x000fea0003800000 */
[----:B0-----:R-:W0:Y:S02]  /*0240*/  LDC R5, c[0x0][0x390] ;  /* 0x0000e400ff057b82 */ /* 0x001e240000000800 */
[----:B0-----:R-:W-:Y:S01]  /*0250*/  STG.E desc[UR8][R2.64+0x400], R5 ;  /* 0x0004000502007986 */ /* 0x001fe2000c101908 */
[----:B------:R-:W-:Y:S05]  /*0260*/  EXIT ;  /* 0x000000000000794d */ /* 0x000fea0003800000 */
.L_x_1:
[----:B------:R-:W-:-:S00]  /*0270*/  BRA `(.L_x_1) ;  /* 0xfffffffc00fc7947 */ /* 0x000fc0000383ffff */
[----:B------:R-:W-:-:S00]  /*0280*/  NOP ;  /* 0x0000000000007918 */ /* 0x000fc00000000000 */
[----:B------:R-:W-:-:S00]  /*0290*/  NOP ;  /* 0x0000000000007918 */ /* 0x000fc00000000000 */
[----:B------:R-:W-:-:S00]  /*02a0*/  NOP ;  /* 0x0000000000007918 */ /* 0x000fc00000000000 */
[----:B------:R-:W-:-:S00]  /*02b0*/  NOP ;  /* 0x0000000000007918 */ /* 0x000fc00000000000 */
[----:B------:R-:W-:-:S00]  /*02c0*/  NOP ;  /* 0x0000000000007918 */ /* 0x000fc00000000000 */
[----:B------:R-:W-:-:S00]  /*02d0*/  NOP ;  /* 0x0000000000007918 */ /* 0x000fc00000000000 */
[----:B------:R-:W-:-:S00]  /*02e0*/  NOP ;  /* 0x0000000000007918 */ /* 0x000fc00000000000 */
[----:B------:R-:W-:-:S00]  /*02f0*/  NOP ;  /* 0x0000000000007918 */ /* 0x000fc00000000000 */
.L_x_6:


//--------------------- .text._ZN3cub18CUB_300001_SM_10006detail11EmptyKernelIvEEvv --------------------------
	.section	.text._ZN3cub18CUB_300001_SM_10006detail11EmptyKernelIvEEvv,"ax",@progbits
	.align	128
        .global         _ZN3cub18CUB_300001_SM_10006detail11EmptyKernelIvEEvv
        .type           _ZN3cub18CUB_300001_SM_10006detail11EmptyKernelIvEEvv,@function
        .size           _ZN3cub18CUB_300001_SM_10006detail11EmptyKernelIvEEvv,(.L_x_7 - _ZN3cub18CUB_300001_SM_10006detail11EmptyKernelIvEEvv)
        .other          _ZN3cub18CUB_300001_SM_10006detail11EmptyKernelIvEEvv,@"STO_CUDA_ENTRY STV_DEFAULT"
_ZN3cub18CUB_300001_SM_10006detail11EmptyKernelIvEEvv:
.text._ZN3cub18CUB_300001_SM_10006detail11EmptyKernelIvEEvv:
[----:B------:R-:W-:Y:S01]  /*0000*/  LDC R1, c[0x0][0x37c] ;  /* 0x0000df00ff017b82 */ /* 0x000fe20000000800 */
[----:B------:R-:W-:Y:S05]  /*0010*/  EXIT ;  /* 0x000000000000794d */ /* 0x000fea0003800000 */
.L_x_2:
        /* <DEDUP_REMOVED lines=14> */
.L_x_7:


//--------------------- .text._Z6warmupPfPKfi     --------------------------
	.section	.text._Z6warmupPfPKfi,"ax",@progbits
	.align	128
        .global         _Z6warmupPfPKfi
        .type           _Z6warmupPfPKfi,@function
        .size           _Z6warmupPfPKfi,(.L_x_8 - _Z6warmupPfPKfi)
        .other          _Z6warmupPfPKfi,@"STO_CUDA_ENTRY STV_DEFAULT"
_Z6warmupPfPKfi:
.text._Z6warmupPfPKfi:
[----:B------:R-:W-:Y:S01]  /*0000*/  LDC R1, c[0x0][0x37c] ;  /* 0x0000df00ff017b82 */ /* 0x000fe20000000800 */
[----:B------:R-:W0:Y:S07]  /*0010*/  S2R R3, SR_TID.X ;  /* 0x0000000000037919 */ /* 0x000e2e0000002100 */
[----:B------:R-:W0:Y:S01]  /*0020*/  LDC R0, c[0x0][0x360] ;  /* 0x0000d800ff007b82 */ /* 0x000e220000000800 */
[----:B------:R-:W1:Y:S01]  /*0030*/  LDCU UR6, c[0x0][0x390] ;  /* 0x00007200ff0677ac */ /* 0x000e620008000800 */
[----:B------:R-:W2:Y:S06]  /*0040*/  S2R R2, SR_TID.Y ;  /* 0x0000000000027919 */ /* 0x000eac0000002200 */
[----:B------:R-:W0:Y:S08]  /*0050*/  S2UR UR4, SR_CTAID.X ;  /* 0x00000000000479c3 */ /* 0x000e300000002500 */
[----:B------:R-:W2:Y:S08]  /*0060*/  S2UR UR5, SR_CTAID.Y ;  /* 0x00000000000579c3 */ /* 0x000eb00000002600 */
[----:B------:R-:W2:Y:S01]  /*0070*/  LDC R5, c[0x0][0x364] ;  /* 0x0000d900ff057b82 */ /* 0x000ea20000000800 */
[----:B0-----:R-:W-:-:S02]  /*0080*/  IMAD R0, R0, UR4, R3 ;  /* 0x0000000400007c24 */ /* 0x001fc4000f8e0203 */
[----:B--2---:R-:W-:-:S05]  /*0090*/  IMAD R5, R5, UR5, R2 ;  /* 0x0000000505057c24 */ /* 0x004fca000f8e0202 */
[----:B------:R-:W-:-:S04]  /*00a0*/  VIMNMX R2, PT, PT, R0, R5, !PT ;  /* 0x0000000500027248 */ /* 0x000fc80007fe0100 */
[----:B-1----:R-:W-:-:S13]  /*00b0*/  ISETP.GE.AND P0, PT, R2, UR6, PT ;  /* 0x0000000602007c0c */ /* 0x002fda000bf06270 */
[----:B------:R-:W-:Y:S05]  /*00c0*/  @P0 EXIT ;  /* 0x000000000000094d */ /* 0x000fea0003800000 */
[----:B------:R-:W0:Y:S01]  /*00d0*/  LDC.64 R2, c[0x0][0x388] ;  /* 0x0000e200ff027b82 */ /* 0x000e220000000a00 */
[----:B------:R-:W1:Y:S01]  /*00e0*/  LDCU.64 UR4, c[0x0][0x358] ;  /* 0x00006b00ff0477ac */ /* 0x000e620008000a00 */
[----:B------:R-:W-:-:S06]  /*00f0*/  IMAD R7, R5, UR6, R0 ;  /* 0x0000000605077c24 */ /* 0x000fcc000f8e0200 */
[----:B------:R-:W2:Y:S01]  /*0100*/  LDC.64 R4, c[0x0][0x380] ;  /* 0x0000e000ff047b82 */ /* 0x000ea20000000a00 */
[----:B0-----:R-:W-:-:S06]  /*0110*/  IMAD.WIDE R2, R7, 0x4, R2 ;  /* 0x0000000407027825 */ /* 0x001fcc00078e0202 */
[----:B-1----:R-:W3:Y:S01]  /*0120*/  LDG.E.CONSTANT R3, desc[UR4][R2.64] ;  /* 0x0000000402037981 */ /* 0x002ee2000c1e9900 */
[----:B--2---:R-:W-:-:S05]  /*0130*/  IMAD.WIDE R4, R7, 0x4, R4 ;  /* 0x0000000407047825 */ /* 0x004fca00078e0204 */
[----:B---3--:R-:W-:Y:S01]  /*0140*/  STG.E desc[UR4][R4.64], R3 ;  /* 0x0000000304007986 */ /* 0x008fe2000c101904 */
[----:B------:R-:W-:Y:S05]  /*0150*/  EXIT ;  /* 0x000000000000794d */ /* 0x000fea0003800000 */
.L_x_3:
        /* <DEDUP_REMOVED lines=10> */
.L_x_8:


//--------------------- .text._Z18readRowStoreColumnPfPKfi --------------------------
	.section	.text._Z18readRowStoreColumnPfPKfi,"ax",@progbits
	.align	128
        .global         _Z18readRowStoreColumnPfPKfi
        .type           _Z18readRowStoreColumnPfPKfi,@function
        .size           _Z18readRowStoreColumnPfPKfi,(.L_x_9 - _Z18readRowStoreColumnPfPKfi)
        .other          _Z18readRowStoreColumnPfPKfi,@"STO_CUDA_ENTRY STV_DEFAULT"
_Z18readRowStoreColumnPfPKfi:
.text._Z18readRowStoreColumnPfPKfi:
        /* <DEDUP_REMOVED lines=15> */
[----:B------:R-:W-:-:S04]  /*00f0*/  IMAD R5, R7, UR6, R0 ;  /* 0x0000000607057c24 */ /* 0x000fc8000f8e0200 */
[----:B0-----:R-:W-:Y:S02]  /*0100*/  IMAD.WIDE R2, R5, 0x4, R2 ;  /* 0x0000000405027825 */ /* 0x001fe400078e0202 */
[----:B------:R-:W0:Y:S04]  /*0110*/  LDC.64 R4, c[0x0][0x380] ;  /* 0x0000e000ff047b82 */ /* 0x000e280000000a00 */
[----:B-1----:R-:W2:Y:S01]  /*0120*/  LDG.E.CONSTANT R3, desc[UR4][R2.64] ;  /* 0x0000000402037981 */ /* 0x002ea2000c1e9900 */
[----:B------:R-:W-:-:S04]  /*0130*/  IMAD R7, R0, UR6, R7 ;  /* 0x0000000600077c24 */ /* 0x000fc8000f8e0207 */
[----:B0-----:R-:W-:-:S05]  /*0140*/  IMAD.WIDE R4, R7, 0x4, R4 ;  /* 0x0000000407047825 */ /* 0x001fca00078e0204 */
[----:B--2---:R-:W-:Y:S01]  /*0150*/  STG.E desc[UR4][R4.64], R3 ;  /* 0x0000000304007986 */ /* 0x004fe2000c101904 */
[----:B------:R-:W-:Y:S05]  /*0160*/  EXIT ;  /* 0x000000000000794d */ /* 0x000fea0003800000 */
.L_x_4:
        /* <DEDUP_REMOVED lines=9> */
.L_x_9:


//--------------------- .text._Z18readColumnStoreRowPfPKfi --------------------------
	.section	.text._Z18readColumnStoreRowPfPKfi,"ax",@progbits
	.align	128
        .global         _Z18readColumnStoreRowPfPKfi
        .type           _Z18readColumnStoreRowPfPKfi,@function
        .size           _Z18readColumnStoreRowPfPKfi,(.L_x_10 - _Z18readColumnStoreRowPfPKfi)
        .other          _Z18readColumnStoreRowPfPKfi,@"STO_CUDA_ENTRY STV_DEFAULT"
_Z18readColumnStoreRowPfPKfi:
.text._Z18readColumnStoreRowPfPKfi:
        /* <DEDUP_REMOVED lines=23> */
.L_x_5:
        /* <DEDUP_REMOVED lines=9> */
.L_x_10:


//--------------------- .nv.shared.reserved.0     --------------------------
	.section	.nv.shared.reserved.0,"aw",@nobits
	.weak		__nv_reservedSMEM_offset_0_alias
	.size		__nv_reservedSMEM_offset_0_alias, 0, 64
	.other		__nv_reservedSMEM_offset_0_alias,@"STO_CUDA_RESERVED_SHARED STV_DEFAULT"
__nv_reservedSMEM_offset_0_alias:
	.zero		0
	.zero		64


//--------------------- .nv.global                --------------------------
	.section	.nv.global,"aw",@nobits
.nv.global:
	.type		_ZN34_INTERNAL_e05b5870_4_k_cu_a67af57b6thrust24THRUST_300001_SM_1000_NS3seqE,@object
	.size		_ZN34_INTERNAL_e05b5870_4_k_cu_a67af57b6thrust24THRUST_300001_SM_1000_NS3seqE,(_ZN34_INTERNAL_e05b5870_4_k_cu_a67af57b4cuda3std3__48in_placeE - _ZN34_INTERNAL_e05b5870_4_k_cu_a67af57b6thrust24THRUST_300001_SM_1000_NS3seqE)
_ZN34_INTERNAL_e05b5870_4_k_cu_a67af57b6thrust24THRUST_300001_SM_1000_NS3seqE:
	.zero		1
	.type		_ZN34_INTERNAL_e05b5870_4_k_cu_a67af57b4cuda3std3__48in_placeE,@object
	.size		_ZN34_INTERNAL_e05b5870_4_k_cu_a67af57b4cuda3std3__48in_placeE,(_ZN34_INTERNAL_e05b5870_4_k_cu_a67af57b4cuda3std6ranges3__45__cpo4sizeE - _ZN34_INTERNAL_e05b5870_4_k_cu_a67af57b4cuda3std3__48in_placeE)
_ZN34_INTERNAL_e05b5870_4_k_cu_a67af57b4cuda3std3__48in_placeE:
	.zero		1
	.type		_ZN34_INTERNAL_e05b5870_4_k_cu_a67af57b4cuda3std6ranges3__45__cpo4sizeE,@object
	.size		_ZN34_INTERNAL_e05b5870_4_k_cu_a67af57b4cuda3std6ranges3__45__cpo4sizeE,(_ZN34_INTERNAL_e05b5870_4_k_cu_a67af57b6thrust24THRUST_300001_SM_1000_NS12placeholders2_3E - _ZN34_INTERNAL_e05b5870_4_k_cu_a67af57b4cuda3std6ranges3__45__cpo4sizeE)
_ZN34_INTERNAL_e05b5870_4_k_cu_a67af57b4cuda3std6ranges3__45__cpo4sizeE:
	.zero		1
	.type		_ZN34_INTERNAL_e05b5870_4_k_cu_a67af57b6thrust24THRUST_300001_SM_1000_NS12placeholders2_3E,@object
	.size		_ZN34_INTERNAL_e05b5870_4_k_cu_a67af57b6thrust24THRUST_300001_SM_1000_NS12placeholders2_3E,(_ZN34_INTERNAL_e05b5870_4_k_cu_a67af57b4cuda3std3__45__cpo6cbeginE - _ZN34_INTERNAL_e05b5870_4_k_cu_a67af57b6thrust24THRUST_300001_SM_1000_NS12placeholders2_3E)
_ZN34_INTERNAL_e05b5870_4_k_cu_a67af57b6thrust24THRUST_300001_SM_1000_NS12placeholders2_3E:
	.zero		1
	.type		_ZN34_INTERNAL_e05b5870_4_k_cu_a67af57b4cuda3std3__45__cpo6cbeginE,@object
	.size		_ZN34_INTERNAL_e05b5870_4_k_cu_a67af57b4cuda3std3__45__cpo6cbeginE,(_ZN34_INTERNAL_e05b5870_4_k_cu_a67af57b4cuda3std6ranges3__45__cpo6cbeginE - _ZN34_INTERNAL_e05b5870_4_k_cu_a67af57b4cuda3std3__45__cpo6cbeginE)
_ZN34_INTERNAL_e05b5870_4_k_cu_a67af57b4cuda3std3__45__cpo6cbeginE:
	.zero		1
	.type		_ZN34_INTERNAL_e05b5870_4_k_cu_a67af57b4cuda3std6ranges3__45__cpo6cbeginE,@object
	.size		_ZN34_INTERNAL_e05b5870_4_k_cu_a67af57b4cuda3std6ranges3__45__cpo6cbeginE,(_ZN34_INTERNAL_e05b5870_4_k_cu_a67af57b6thrust24THRUST_300001_SM_1000_NS12placeholders2_7E - _ZN34_INTERNAL_e05b5870_4_k_cu_a67af57b4cuda3std6ranges3__45__cpo6cbeginE)
_ZN34_INTERNAL_e05b5870_4_k_cu_a67af57b4cuda3std6ranges3__45__cpo6cbeginE:
	.zero		1
	.type		_ZN34_INTERNAL_e05b5870_4_k_cu_a67af57b6thrust24THRUST_300001_SM_1000_NS12placeholders2_7E,@object
	.size		_ZN34_INTERNAL_e05b5870_4_k_cu_a67af57b6thrust24THRUST_300001_SM_1000_NS12placeholders2_7E,(_ZN34_INTERNAL_e05b5870_4_k_cu_a67af57b4cuda3std3__45__cpo7crbeginE - _ZN34_INTERNAL_e05b5870_4_k_cu_a67af57b6thrust24THRUST_300001_SM_1000_NS12placeholders2_7E)
_ZN34_INTERNAL_e05b5870_4_k_cu_a67af57b6thrust24THRUST_300001_SM_1000_NS12placeholders2_7E:
	.zero		1
	.type		_ZN34_INTERNAL_e05b5870_4_k_cu_a67af57b4cuda3std3__45__cpo7crbeginE,@object
	.size		_ZN34_INTERNAL_e05b5870_4_k_cu_a67af57b4cuda3std3__45__cpo7crbeginE,(_ZN34_INTERNAL_e05b5870_4_k_cu_a67af57b4cuda3std6ranges3__45__cpo4nextE - _ZN34_INTERNAL_e05b5870_4_k_cu_a67af57b4cuda3std3__45__cpo7crbeginE)
_ZN34_INTERNAL_e05b5870_4_k_cu_a67af57b4cuda3std3__45__cpo7crbeginE:
	.zero		1
	.type		_ZN34_INTERNAL_e05b5870_4_k_cu_a67af57b4cuda3std6ranges3__45__cpo4nextE,@object
	.size		_ZN34_INTERNAL_e05b5870_4_k_cu_a67af57b4cuda3std6ranges3__45__cpo4nextE,(_ZN34_INTERNAL_e05b5870_4_k_cu_a67af57b4cuda3std6ranges3__45__cpo4swapE - _ZN34_INTERNAL_e05b5870_4_k_cu_a67af57b4cuda3std6ranges3__45__cpo4nextE)
_ZN34_INTERNAL_e05b5870_4_k_cu_a67af57b4cuda3std6ranges3__45__cpo4nextE:
	.zero		1
	.type		_ZN34_INTERNAL_e05b5870_4_k_cu_a67af57b4cuda3std6ranges3__45__cpo4swapE,@object
	.size		_ZN34_INTERNAL_e05b5870_4_k_cu_a67af57b4cuda3std6ranges3__45__cpo4swapE,(_ZN34_INTERNAL_e05b5870_4_k_cu_a67af57b6thrust24THRUST_300001_SM_1000_NS8cuda_cub10par_nosyncE - _ZN34_INTERNAL_e05b5870_4_k_cu_a67af57b4cuda3std6ranges3__45__cpo4swapE)
_ZN34_INTERNAL_e05b5870_4_k_cu_a67af57b4cuda3std6ranges3__45__cpo4swapE:
	.zero		1
	.type		_ZN34_INTERNAL_e05b5870_4_k_cu_a67af57b6thrust24THRUST_300001_SM_1000_NS8cuda_cub10par_nosyncE,@object
	.size		_ZN34_INTERNAL_e05b5870_4_k_cu_a67af57b6thrust24THRUST_300001_SM_1000_NS8cuda_cub10par_nosyncE,(_ZN34_INTERNAL_e05b5870_4_k_cu_a67af57b6thrust24THRUST_300001_SM_1000_NS12placeholders2_9E - _ZN34_INTERNAL_e05b5870_4_k_cu_a67af57b6thrust24THRUST_300001_SM_1000_NS8cuda_cub10par_nosyncE)
_ZN34_INTERNAL_e05b5870_4_k_cu_a67af57b6thrust24THRUST_300001_SM_1000_NS8cuda_cub10par_nosyncE:
	.zero		1
	.type		_ZN34_INTERNAL_e05b5870_4_k_cu_a67af57b6thrust24THRUST_300001_SM_1000_NS12placeholders2_9E,@object
	.size		_ZN34_INTERNAL_e05b5870_4_k_cu_a67af57b6thrust24THRUST_300001_SM_1000_NS12placeholders2_9E,(_ZN34_INTERNAL_e05b5870_4_k_cu_a67af57b4cuda3std3__436_GLOBAL__N__e05b5870_4_k_cu_a67af57b6ignoreE - _ZN34_INTERNAL_e05b5870_4_k_cu_a67af57b6thrust24THRUST_300001_SM_1000_NS12placeholders2_9E)
_ZN34_INTERNAL_e05b5870_4_k_cu_a67af57b6thrust24THRUST_300001_SM_1000_NS12placeholders2_9E:
	.zero		1
	.type		_ZN34_INTERNAL_e05b5870_4_k_cu_a67af57b4cuda3std3__436_GLOBAL__N__e05b5870_4_k_cu_a67af57b6ignoreE,@object
	.size		_ZN34_INTERNAL_e05b5870_4_k_cu_a67af57b4cuda3std3__436_GLOBAL__N__e05b5870_4_k_cu_a67af57b6ignoreE,(_ZN34_INTERNAL_e05b5870_4_k_cu_a67af57b4cuda3std6ranges3__45__cpo4dataE - _ZN34_INTERNAL_e05b5870_4_k_cu_a67af57b4cuda3std3__436_GLOBAL__N__e05b5870_4_k_cu_a67af57b6ignoreE)
_ZN34_INTERNAL_e05b5870_4_k_cu_a67af57b4cuda3std3__436_GLOBAL__N__e05b5870_4_k_cu_a67af57b6ignoreE:
	.zero		1
	.type		_ZN34_INTERNAL_e05b5870_4_k_cu_a67af57b4cuda3std6ranges3__45__cpo4dataE,@object
	.size		_ZN34_INTERNAL_e05b5870_4_k_cu_a67af57b4cuda3std6ranges3__45__cpo4dataE,(_ZN34_INTERNAL_e05b5870_4_k_cu_a67af57b6thrust24THRUST_300001_SM_1000_NS12placeholders2_1E - _ZN34_INTERNAL_e05b5870_4_k_cu_a67af57b4cuda3std6ranges3__45__cpo4dataE)
_ZN34_INTERNAL_e05b5870_4_k_cu_a67af57b4cuda3std6ranges3__45__cpo4dataE:
	.zero		1
	.type		_ZN34_INTERNAL_e05b5870_4_k_cu_a67af57b6thrust24THRUST_300001_SM_1000_NS12placeholders2_1E,@object
	.size		_ZN34_INTERNAL_e05b5870_4_k_cu_a67af57b6thrust24THRUST_300001_SM_1000_NS12placeholders2_1E,(_ZN34_INTERNAL_e05b5870_4_k_cu_a67af57b4cuda3std3__45__cpo5beginE - _ZN34_INTERNAL_e05b5870_4_k_cu_a67af57b6thrust24THRUST_300001_SM_1000_NS12placeholders2_1E)
_ZN34_INTERNAL_e05b5870_4_k_cu_a67af57b6thrust24THRUST_300001_SM_1000_NS12placeholders2_1E:
	.zero		1
	.type		_ZN34_INTERNAL_e05b5870_4_k_cu_a67af57b4cuda3std3__45__cpo5beginE,@object
	.size		_ZN34_INTERNAL_e05b5870_4_k_cu_a67af57b4cuda3std3__45__cpo5beginE,(_ZN34_INTERNAL_e05b5870_4_k_cu_a67af57b4cuda3std6ranges3__45__cpo5beginE - _ZN34_INTERNAL_e05b5870_4_k_cu_a67af57b4cuda3std3__45__cpo5beginE)
_ZN34_INTERNAL_e05b5870_4_k_cu_a67af57b4cuda3std3__45__cpo5beginE:
	.zero		1
	.type		_ZN34_INTERNAL_e05b5870_4_k_cu_a67af57b4cuda3std6ranges3__45__cpo5beginE,@object
	.size		_ZN34_INTERNAL_e05b5870_4_k_cu_a67af57b4cuda3std6ranges3__45__cpo5beginE,(_ZN34_INTERNAL_e05b5870_4_k_cu_a67af57b6thrust24THRUST_300001_SM_1000_NS12placeholders2_5E - _ZN34_INTERNAL_e05b5870_4_k_cu_a67af57b4cuda3std6ranges3__45__cpo5beginE)
_ZN34_INTERNAL_e05b5870_4_k_cu_a67af57b4cuda3std6ranges3__45__cpo5beginE:
	.zero		1
	.type		_ZN34_INTERNAL_e05b5870_4_k_cu_a67af57b6thrust24THRUST_300001_SM_1000_NS12placeholders2_5E,@object
	.size		_ZN34_INTERNAL_e05b5870_4_k_cu_a67af57b6thrust24THRUST_300001_SM_1000_NS12placeholders2_5E,(_ZN34_INTERNAL_e05b5870_4_k_cu_a67af57b4cuda3std3__45__cpo6rbeginE - _ZN34_INTERNAL_e05b5870_4_k_cu_a67af57b6thrust24THRUST_300001_SM_1000_NS12placeholders2_5E)
_ZN34_INTERNAL_e05b5870_4_k_cu_a67af57b6thrust24THRUST_300001_SM_1000_NS12placeholders2_5E:
	.zero		1
	.type		_ZN34_INTERNAL_e05b5870_4_k_cu_a67af57b4cuda3std3__45__cpo6rbeginE,@object
	.size		_ZN34_INTERNAL_e05b5870_4_k_cu_a67af57b4cuda3std3__45__cpo6rbeginE,(_ZN34_INTERNAL_e05b5870_4_k_cu_a67af57b4cuda3std6ranges3__45__cpo7advanceE - _ZN34_INTERNAL_e05b5870_4_k_cu_a67af57b4cuda3std3__45__cpo6rbeginE)
_ZN34_INTERNAL_e05b5870_4_k_cu_a67af57b4cuda3std3__45__cpo6rbeginE:
	.zero		1
	.type		_ZN34_INTERNAL_e05b5870_4_k_cu_a67af57b4cuda3std6ranges3__45__cpo7advanceE,@object
	.size		_ZN34_INTERNAL_e05b5870_4_k_cu_a67af57b4cuda3std6ranges3__45__cpo7advanceE,(_ZN34_INTERNAL_e05b5870_4_k_cu_a67af57b4cuda3std3__47nulloptE - _ZN34_INTERNAL_e05b5870_4_k_cu_a67af57b4cuda3std6ranges3__45__cpo7advanceE)
_ZN34_INTERNAL_e05b5870_4_k_cu_a67af57b4cuda3std6ranges3__45__cpo7advanceE:
	.zero		1
	.type		_ZN34_INTERNAL_e05b5870_4_k_cu_a67af57b4cuda3std3__47nulloptE,@object
	.size		_ZN34_INTERNAL_e05b5870_4_k_cu_a67af57b4cuda3std3__47nulloptE,(_ZN34_INTERNAL_e05b5870_4_k_cu_a67af57b4cuda3std6ranges3__45__cpo8distanceE - _ZN34_INTERNAL_e05b5870_4_k_cu_a67af57b4cuda3std3__47nulloptE)
_ZN34_INTERNAL_e05b5870_4_k_cu_a67af57b4cuda3std3__47nulloptE:
	.zero		1
	.type		_ZN34_INTERNAL_e05b5870_4_k_cu_a67af57b4cuda3std6ranges3__45__cpo8distanceE,@object
	.size		_ZN34_INTERNAL_e05b5870_4_k_cu_a67af57b4cuda3std6ranges3__45__cpo8distanceE,(_ZN34_INTERNAL_e05b5870_4_k_cu_a67af57b6thrust24THRUST_300001_SM_1000_NS12placeholders3_10E - _ZN34_INTERNAL_e05b5870_4_k_cu_a67af57b4cuda3std6ranges3__45__cpo8distanceE)
_ZN34_INTERNAL_e05b5870_4_k_cu_a67af57b4cuda3std6ranges3__45__cpo8distanceE:
	.zero		1
	.type		_ZN34_INTERNAL_e05b5870_4_k_cu_a67af57b6thrust24THRUST_300001_SM_1000_NS12placeholders3_10E,@object
	.size		_ZN34_INTERNAL_e05b5870_4_k_cu_a67af57b6thrust24THRUST_300001_SM_1000_NS12placeholders3_10E,(_ZN34_INTERNAL_e05b5870_4_k_cu_a67af57b4cuda3std3__419piecewise_constructE - _ZN34_INTERNAL_e05b5870_4_k_cu_a67af57b6thrust24THRUST_300001_SM_1000_NS12placeholders3_10E)
_ZN34_INTERNAL_e05b5870_4_k_cu_a67af57b6thrust24THRUST_300001_SM_1000_NS12placeholders3_10E:
	.zero		1
	.type		_ZN34_INTERNAL_e05b5870_4_k_cu_a67af57b4cuda3std3__419piecewise_constructE,@object
	.size		_ZN34_INTERNAL_e05b5870_4_k_cu_a67af57b4cuda3std3__419piecewise_constructE,(_ZN34_INTERNAL_e05b5870_4_k_cu_a67af57b4cuda3std6ranges3__45__cpo5cdataE - _ZN34_INTERNAL_e05b5870_4_k_cu_a67af57b4cuda3std3__419piecewise_constructE)
_ZN34_INTERNAL_e05b5870_4_k_cu_a67af57b4cuda3std3__419piecewise_constructE:
	.zero		1
	.type		_ZN34_INTERNAL_e05b5870_4_k_cu_a67af57b4cuda3std6ranges3__45__cpo5cdataE,@object
	.size		_ZN34_INTERNAL_e05b5870_4_k_cu_a67af57b4cuda3std6ranges3__45__cpo5cdataE,(_ZN34_INTERNAL_e05b5870_4_k_cu_a67af57b6thrust24THRUST_300001_SM_1000_NS12placeholders2_2E - _ZN34_INTERNAL_e05b5870_4_k_cu_a67af57b4cuda3std6ranges3__45__cpo5cdataE)
_ZN34_INTERNAL_e05b5870_4_k_cu_a67af57b4cuda3std6ranges3__45__cpo5cdataE:
	.zero		1
	.type		_ZN34_INTERNAL_e05b5870_4_k_cu_a67af57b6thrust24THRUST_300001_SM_1000_NS12placeholders2_2E,@object
	.size		_ZN34_INTERNAL_e05b5870_4_k_cu_a67af57b6thrust24THRUST_300001_SM_1000_NS12placeholders2_2E,(_ZN34_INTERNAL_e05b5870_4_k_cu_a67af57b4cuda3std3__45__cpo3endE - _ZN34_INTERNAL_e05b5870_4_k_cu_a67af57b6thrust24THRUST_300001_SM_1000_NS12placeholders2_2E)
_ZN34_INTERNAL_e05b5870_4_k_cu_a67af57b6thrust24THRUST_300001_SM_1000_NS12placeholders2_2E:
	.zero		1
	.type		_ZN34_INTERNAL_e05b5870_4_k_cu_a67af57b4cuda3std3__45__cpo3endE,@object
	.size		_ZN34_INTERNAL_e05b5870_4_k_cu_a67af57b4cuda3std3__45__cpo3endE,(_ZN34_INTERNAL_e05b5870_4_k_cu_a67af57b4cuda3std6ranges3__45__cpo3endE - _ZN34_INTERNAL_e05b5870_4_k_cu_a67af57b4cuda3std3__45__cpo3endE)
_ZN34_INTERNAL_e05b5870_4_k_cu_a67af57b4cuda3std3__45__cpo3endE:
	.zero		1
	.type		_ZN34_INTERNAL_e05b5870_4_k_cu_a67af57b4cuda3std6ranges3__45__cpo3endE,@object
	.size		_ZN34_INTERNAL_e05b5870_4_k_cu_a67af57b4cuda3std6ranges3__45__cpo3endE,(_ZN34_INTERNAL_e05b5870_4_k_cu_a67af57b6thrust24THRUST_300001_SM_1000_NS12placeholders2_6E - _ZN34_INTERNAL_e05b5870_4_k_cu_a67af57b4cuda3std6ranges3__45__cpo3endE)
_ZN34_INTERNAL_e05b5870_4_k_cu_a67af57b4cuda3std6ranges3__45__cpo3endE:
	.zero		1
	.type		_ZN34_INTERNAL_e05b5870_4_k_cu_a67af57b6thrust24THRUST_300001_SM_1000_NS12placeholders2_6E,@object
	.size		_ZN34_INTERNAL_e05b5870_4_k_cu_a67af57b6thrust24THRUST_300001_SM_1000_NS12placeholders2_6E,(_ZN34_INTERNAL_e05b5870_4_k_cu_a67af57b4cuda3std3__45__cpo4rendE - _ZN34_INTERNAL_e05b5870_4_k_cu_a67af57b6thrust24THRUST_300001_SM_1000_NS12placeholders2_6E)
_ZN34_INTERNAL_e05b5870_4_k_cu_a67af57b6thrust24THRUST_300001_SM_1000_NS12placeholders2_6E:
	.zero		1
	.type		_ZN34_INTERNAL_e05b5870_4_k_cu_a67af57b4cuda3std3__45__cpo4rendE,@object
	.size		_ZN34_INTERNAL_e05b5870_4_k_cu_a67af57b4cuda3std3__45__cpo4rendE,(_ZN34_INTERNAL_e05b5870_4_k_cu_a67af57b4cuda3std6ranges3__45__cpo9iter_swapE - _ZN34_INTERNAL_e05b5870_4_k_cu_a67af57b4cuda3std3__45__cpo4rendE)
_ZN34_INTERNAL_e05b5870_4_k_cu_a67af57b4cuda3std3__45__cpo4rendE:
	.zero		1
	.type		_ZN34_INTERNAL_e05b5870_4_k_cu_a67af57b4cuda3std6ranges3__45__cpo9iter_swapE,@object
	.size		_ZN34_INTERNAL_e05b5870_4_k_cu_a67af57b4cuda3std6ranges3__45__cpo9iter_swapE,(_ZN34_INTERNAL_e05b5870_4_k_cu_a67af57b4cuda3std3__48unexpectE - _ZN34_INTERNAL_e05b5870_4_k_cu_a67af57b4cuda3std6ranges3__45__cpo9iter_swapE)
_ZN34_INTERNAL_e05b5870_4_k_cu_a67af57b4cuda3std6ranges3__45__cpo9iter_swapE:
	.zero		1
	.type		_ZN34_INTERNAL_e05b5870_4_k_cu_a67af57b4cuda3std3__48unexpectE,@object
	.size		_ZN34_INTERNAL_e05b5870_4_k_cu_a67af57b4cuda3std3__48unexpectE,(_ZN34_INTERNAL_e05b5870_4_k_cu_a67af57b6thrust24THRUST_300001_SM_1000_NS8cuda_cub3parE - _ZN34_INTERNAL_e05b5870_4_k_cu_a67af57b4cuda3std3__48unexpectE)
_ZN34_INTERNAL_e05b5870_4_k_cu_a67af57b4cuda3std3__48unexpectE:
	.zero		1
	.type		_ZN34_INTERNAL_e05b5870_4_k_cu_a67af57b6thrust24THRUST_300001_SM_1000_NS8cuda_cub3parE,@object
	.size		_ZN34_INTERNAL_e05b5870_4_k_cu_a67af57b6thrust24THRUST_300001_SM_1000_NS8cuda_cub3parE,(_ZN34_INTERNAL_e05b5870_4_k_cu_a67af57b6thrust24THRUST_300001_SM_1000_NS12placeholders2_4E - _ZN34_INTERNAL_e05b5870_4_k_cu_a67af57b6thrust24THRUST_300001_SM_1000_NS8cuda_cub3parE)
_ZN34_INTERNAL_e05b5870_4_k_cu_a67af57b6thrust24THRUST_300001_SM_1000_NS8cuda_cub3parE:
	.zero		1
	.type		_ZN34_INTERNAL_e05b5870_4_k_cu_a67af57b6thrust24THRUST_300001_SM_1000_NS12placeholders2_4E,@object
	.size		_ZN34_INTERNAL_e05b5870_4_k_cu_a67af57b6thrust24THRUST_300001_SM_1000_NS12placeholders2_4E,(_ZN34_INTERNAL_e05b5870_4_k_cu_a67af57b4cuda3std3__45__cpo4cendE - _ZN34_INTERNAL_e05b5870_4_k_cu_a67af57b6thrust24THRUST_300001_SM_1000_NS12placeholders2_4E)
_ZN34_INTERNAL_e05b5870_4_k_cu_a67af57b6thrust24THRUST_300001_SM_1000_NS12placeholders2_4E:
	.zero		1
	.type		_ZN34_INTERNAL_e05b5870_4_k_cu_a67af57b4cuda3std3__45__cpo4cendE,@object
	.size		_ZN34_INTERNAL_e05b5870_4_k_cu_a67af57b4cuda3std3__45__cpo4cendE,(_ZN34_INTERNAL_e05b5870_4_k_cu_a67af57b4cuda3std6ranges3__45__cpo4cendE - _ZN34_INTERNAL_e05b5870_4_k_cu_a67af57b4cuda3std3__45__cpo4cendE)
_ZN34_INTERNAL_e05b5870_4_k_cu_a67af57b4cuda3std3__45__cpo4cendE:
	.zero		1
	.type		_ZN34_INTERNAL_e05b5870_4_k_cu_a67af57b4cuda3std6ranges3__45__cpo4cendE,@object
	.size		_ZN34_INTERNAL_e05b5870_4_k_cu_a67af57b4cuda3std6ranges3__45__cpo4cendE,(_ZN34_INTERNAL_e05b5870_4_k_cu_a67af57b4cuda3std3__420unreachable_sentinelE - _ZN34_INTERNAL_e05b5870_4_k_cu_a67af57b4cuda3std6ranges3__45__cpo4cendE)
_ZN34_INTERNAL_e05b5870_4_k_cu_a67af57b4cuda3std6ranges3__45__cpo4cendE:
	.zero		1
	.type		_ZN34_INTERNAL_e05b5870_4_k_cu_a67af57b4cuda3std3__420unreachable_sentinelE,@object
	.size		_ZN34_INTERNAL_e05b5870_4_k_cu_a67af57b4cuda3std3__420unreachable_sentinelE,(_ZN34_INTERNAL_e05b5870_4_k_cu_a67af57b4cuda3std6ranges3__45__cpo5ssizeE - _ZN34_INTERNAL_e05b5870_4_k_cu_a67af57b4cuda3std3__420unreachable_sentinelE)
_ZN34_INTERNAL_e05b5870_4_k_cu_a67af57b4cuda3std3__420unreachable_sentinelE:
	.zero		1
	.type		_ZN34_INTERNAL_e05b5870_4_k_cu_a67af57b4cuda3std6ranges3__45__cpo5ssizeE,@object
	.size		_ZN34_INTERNAL_e05b5870_4_k_cu_a67af57b4cuda3std6ranges3__45__cpo5ssizeE,(_ZN34_INTERNAL_e05b5870_4_k_cu_a67af57b6thrust24THRUST_300001_SM_1000_NS12placeholders2_8E - _ZN34_INTERNAL_e05b5870_4_k_cu_a67af57b4cuda3std6ranges3__45__cpo5ssizeE)
_ZN34_INTERNAL_e05b5870_4_k_cu_a67af57b4cuda3std6ranges3__45__cpo5ssizeE:
	.zero		1
	.type		_ZN34_INTERNAL_e05b5870_4_k_cu_a67af57b6thrust24THRUST_300001_SM_1000_NS12placeholders2_8E,@object
	.size		_ZN34_INTERNAL_e05b5870_4_k_cu_a67af57b6thrust24THRUST_300001_SM_1000_NS12placeholders2_8E,(_ZN34_INTERNAL_e05b5870_4_k_cu_a67af57b4cuda3std3__45__cpo5crendE - _ZN34_INTERNAL_e05b5870_4_k_cu_a67af57b6thrust24THRUST_300001_SM_1000_NS12placeholders2_8E)
_ZN34_INTERNAL_e05b5870_4_k_cu_a67af57b6thrust24THRUST_300001_SM_1000_NS12placeholders2_8E:
	.zero		1
	.type		_ZN34_INTERNAL_e05b5870_4_k_cu_a67af57b4cuda3std3__45__cpo5crendE,@object
	.size		_ZN34_INTERNAL_e05b5870_4_k_cu_a67af57b4cuda3std3__45__cpo5crendE,(_ZN34_INTERNAL_e05b5870_4_k_cu_a67af57b4cuda3std6ranges3__45__cpo4prevE - _ZN34_INTERNAL_e05b5870_4_k_cu_a67af57b4cuda3std3__45__cpo5crendE)
_ZN34_INTERNAL_e05b5870_4_k_cu_a67af57b4cuda3std3__45__cpo5crendE:
	.zero		1
	.type		_ZN34_INTERNAL_e05b5870_4_k_cu_a67af57b4cuda3std6ranges3__45__cpo4prevE,@object
	.size		_ZN34_INTERNAL_e05b5870_4_k_cu_a67af57b4cuda3std6ranges3__45__cpo4prevE,(_ZN34_INTERNAL_e05b5870_4_k_cu_a67af57b4cuda3std6ranges3__45__cpo9iter_moveE - _ZN34_INTERNAL_e05b5870_4_k_cu_a67af57b4cuda3std6ranges3__45__cpo4prevE)
_ZN34_INTERNAL_e05b5870_4_k_cu_a67af57b4cuda3std6ranges3__45__cpo4prevE:
	.zero		1
	.type		_ZN34_INTERNAL_e05b5870_4_k_cu_a67af57b4cuda3std6ranges3__45__cpo9iter_moveE,@object
	.size		_ZN34_INTERNAL_e05b5870_4_k_cu_a67af57b4cuda3std6ranges3__45__cpo9iter_moveE,(_ZN34_INTERNAL_e05b5870_4_k_cu_a67af57b6thrust24THRUST_300001_SM_1000_NS6system6detail10sequential3seqE - _ZN34_INTERNAL_e05b5870_4_k_cu_a67af57b4cuda3std6ranges3__45__cpo9iter_moveE)
_ZN34_INTERNAL_e05b5870_4_k_cu_a67af57b4cuda3std6ranges3__45__cpo9iter_moveE:
	.zero		1
	.type		_ZN34_INTERNAL_e05b5870_4_k_cu_a67af57b6thrust24THRUST_300001_SM_1000_NS6system6detail10sequential3seqE,@object
	.size		_ZN34_INTERNAL_e05b5870_4_k_cu_a67af57b6thrust24THRUST_300001_SM_1000_NS6system6detail10sequential3seqE,(.L_31 - _ZN34_INTERNAL_e05b5870_4_k_cu_a67af57b6thrust24THRUST_300001_SM_1000_NS6system6detail10sequential3seqE)
_ZN34_INTERNAL_e05b5870_4_k_cu_a67af57b6thrust24THRUST_300001_SM_1000_NS6system6detail10sequential3seqE:
	.zero		1
.L_31:


//--------------------- .nv.constant0._ZN3cub18CUB_300001_SM_10006detail8for_each13static_kernelINS2_12policy_hub_t12policy_500_tEmN6thrust24THRUST_300001_SM_1000_NS8cuda_cub20__uninitialized_fill7functorINS7_10device_ptrIfEEfEEEEvT0_T1_ --------------------------
	.section	.nv.constant0._ZN3cub18CUB_300001_SM_10006detail8for_each13static_kernelINS2_12policy_hub_t12policy_500_tEmN6thrust24THRUST_300001_SM_1000_NS8cuda_cub20__uninitialized_fill7functorINS7_10device_ptrIfEEfEEEEvT0_T1_,"a",@progbits
	.sectionflags	@""
	.align	4
.nv.constant0._ZN3cub18CUB_300001_SM_10006detail8for_each13static_kernelINS2_12policy_hub_t12policy_500_tEmN6thrust24THRUST_300001_SM_1000_NS8cuda_cub20__uninitialized_fill7functorINS7_10device_ptrIfEEfEEEEvT0_T1_:
	.zero		920


//--------------------- .nv.constant0._ZN3cub18CUB_300001_SM_10006detail11EmptyKernelIvEEvv --------------------------
	.section	.nv.constant0._ZN3cub18CUB_300001_SM_10006detail11EmptyKernelIvEEvv,"a",@progbits
	.sectionflags	@""
	.align	4
.nv.constant0._ZN3cub18CUB_300001_SM_10006detail11EmptyKernelIvEEvv:
	.zero		896


//--------------------- .nv.constant0._Z6warmupPfPKfi --------------------------
	.section	.nv.constant0._Z6warmupPfPKfi,"a",@progbits
	.sectionflags	@""
	.align	4
.nv.constant0._Z6warmupPfPKfi:
	.zero		916


//--------------------- .nv.constant0._Z18readRowStoreColumnPfPKfi --------------------------
	.section	.nv.constant0._Z18readRowStoreColumnPfPKfi,"a",@progbits
	.sectionflags	@""
	.align	4
.nv.constant0._Z18readRowStoreColumnPfPKfi:
	.zero		916


//--------------------- .nv.constant0._Z18readColumnStoreRowPfPKfi --------------------------
	.section	.nv.constant0._Z18readColumnStoreRowPfPKfi,"a",@progbits
	.sectionflags	@""
	.align	4
.nv.constant0._Z18readColumnStoreRowPfPKfi:
	.zero		916


//--------------------- SYMBOLS --------------------------

	.type		.nv.reservedSmem.offset0,@object
	.size		.nv.reservedSmem.offset0,0x4
